//
// Generated by NVIDIA NVVM Compiler
//
// Compiler Build ID: CL-36424714
// Cuda compilation tools, release 13.0, V13.0.88
// Based on NVVM 20.0.0
//

.version 9.0
.target sm_100
.address_size 64

	// .globl	_Z19mppi_rollout_kernelPKfS0_S0_S0_iPK8ObstacleiPfiifi
.global .align 4 .b8 __cudart_i2opi_f[24] = {65, 144, 67, 60, 153, 149, 98, 219, 192, 221, 52, 245, 209, 87, 39, 252, 41, 21, 68, 78, 110, 131, 249, 162};

.visible .entry _Z19mppi_rollout_kernelPKfS0_S0_S0_iPK8ObstacleiPfiifi(
	.param .u64 .ptr .align 1 _Z19mppi_rollout_kernelPKfS0_S0_S0_iPK8ObstacleiPfiifi_param_0,
	.param .u64 .ptr .align 1 _Z19mppi_rollout_kernelPKfS0_S0_S0_iPK8ObstacleiPfiifi_param_1,
	.param .u64 .ptr .align 1 _Z19mppi_rollout_kernelPKfS0_S0_S0_iPK8ObstacleiPfiifi_param_2,
	.param .u64 .ptr .align 1 _Z19mppi_rollout_kernelPKfS0_S0_S0_iPK8ObstacleiPfiifi_param_3,
	.param .u32 _Z19mppi_rollout_kernelPKfS0_S0_S0_iPK8ObstacleiPfiifi_param_4,
	.param .u64 .ptr .align 1 _Z19mppi_rollout_kernelPKfS0_S0_S0_iPK8ObstacleiPfiifi_param_5,
	.param .u32 _Z19mppi_rollout_kernelPKfS0_S0_S0_iPK8ObstacleiPfiifi_param_6,
	.param .u64 .ptr .align 1 _Z19mppi_rollout_kernelPKfS0_S0_S0_iPK8ObstacleiPfiifi_param_7,
	.param .u32 _Z19mppi_rollout_kernelPKfS0_S0_S0_iPK8ObstacleiPfiifi_param_8,
	.param .u32 _Z19mppi_rollout_kernelPKfS0_S0_S0_iPK8ObstacleiPfiifi_param_9,
	.param .f32 _Z19mppi_rollout_kernelPKfS0_S0_S0_iPK8ObstacleiPfiifi_param_10,
	.param .u32 _Z19mppi_rollout_kernelPKfS0_S0_S0_iPK8ObstacleiPfiifi_param_11
)
{
	.local .align 4 .b8 	__local_depot0[28];
	.reg .b64 	%SP;
	.reg .b64 	%SPL;
	.reg .pred 	%p<106>;
	.reg .b32 	%r<408>;
	.reg .b32 	%f<384>;
	.reg .b64 	%rd<174>;
	.reg .b64 	%fd<19>;

	mov.u64 	%SPL, __local_depot0;
	ld.param.u64 	%rd34, [_Z19mppi_rollout_kernelPKfS0_S0_S0_iPK8ObstacleiPfiifi_param_0];
	ld.param.u64 	%rd39, [_Z19mppi_rollout_kernelPKfS0_S0_S0_iPK8ObstacleiPfiifi_param_3];
	ld.param.u32 	%r138, [_Z19mppi_rollout_kernelPKfS0_S0_S0_iPK8ObstacleiPfiifi_param_8];
	ld.param.u32 	%r137, [_Z19mppi_rollout_kernelPKfS0_S0_S0_iPK8ObstacleiPfiifi_param_11];
	cvta.to.global.u64 	%rd1, %rd39;
	add.u64 	%rd2, %SPL, 0;
	add.u64 	%rd3, %SPL, 0;
	add.u64 	%rd4, %SPL, 0;
	add.u64 	%rd5, %SPL, 0;
	add.u64 	%rd6, %SPL, 0;
	mov.u32 	%r139, %ctaid.x;
	mov.u32 	%r140, %ntid.x;
	mov.u32 	%r141, %tid.x;
	mad.lo.s32 	%r1, %r139, %r140, %r141;
	setp.ge.s32 	%p3, %r1, %r138;
	@%p3 bra 	$L__BB0_83;
	ld.param.u32 	%r354, [_Z19mppi_rollout_kernelPKfS0_S0_S0_iPK8ObstacleiPfiifi_param_9];
	setp.lt.s32 	%p4, %r354, 1;
	mov.f32 	%f383, 0f00000000;
	@%p4 bra 	$L__BB0_82;
	ld.param.u32 	%r350, [_Z19mppi_rollout_kernelPKfS0_S0_S0_iPK8ObstacleiPfiifi_param_4];
	cvta.to.global.u64 	%rd45, %rd34;
	ld.global.f32 	%f366, [%rd45+12];
	ld.global.f32 	%f367, [%rd45+8];
	ld.global.f32 	%f368, [%rd45+4];
	ld.global.f32 	%f369, [%rd45];
	add.s32 	%r143, %r137, 200;
	min.s32 	%r144, %r143, %r350;
	add.s32 	%r145, %r137, 1;
	max.s32 	%r146, %r144, %r145;
	sub.s32 	%r147, %r146, %r137;
	and.b32  	%r2, %r147, 7;
	and.b32  	%r3, %r147, 3;
	sub.s32 	%r4, %r137, %r146;
	and.b32  	%r5, %r147, -8;
	and.b32  	%r6, %r147, 1;
	mov.f32 	%f383, 0f00000000;
	mov.b32 	%r357, 0;
$L__BB0_3:
	ld.param.u32 	%r355, [_Z19mppi_rollout_kernelPKfS0_S0_S0_iPK8ObstacleiPfiifi_param_9];
	ld.param.u64 	%rd160, [_Z19mppi_rollout_kernelPKfS0_S0_S0_iPK8ObstacleiPfiifi_param_2];
	ld.param.u64 	%rd159, [_Z19mppi_rollout_kernelPKfS0_S0_S0_iPK8ObstacleiPfiifi_param_1];
	shl.b32 	%r148, %r357, 1;
	mul.lo.s32 	%r149, %r1, %r355;
	shl.b32 	%r150, %r149, 1;
	add.s32 	%r151, %r148, %r150;
	cvta.to.global.u64 	%rd46, %rd160;
	mul.wide.s32 	%rd47, %r151, 4;
	add.s64 	%rd48, %rd46, %rd47;
	ld.global.f32 	%f61, [%rd48];
	ld.global.f32 	%f62, [%rd48+4];
	cvta.to.global.u64 	%rd49, %rd159;
	mul.wide.u32 	%rd50, %r148, 4;
	add.s64 	%rd51, %rd49, %rd50;
	ld.global.f32 	%f63, [%rd51];
	add.f32 	%f64, %f61, %f63;
	ld.global.f32 	%f65, [%rd51+4];
	add.f32 	%f66, %f62, %f65;
	setp.gt.f32 	%p5, %f64, 0f3F05E354;
	selp.f32 	%f67, 0f3F05E354, %f64, %p5;
	setp.lt.f32 	%p6, %f67, 0fBF05E354;
	selp.f32 	%f10, 0fBF05E354, %f67, %p6;
	setp.gt.f32 	%p7, %f66, 0f40000000;
	selp.f32 	%f11, 0f40000000, %f66, %p7;
	mul.f32 	%f68, %f367, 0f3F22F983;
	cvt.rni.s32.f32 	%r365, %f68;
	cvt.rn.f32.s32 	%f69, %r365;
	fma.rn.f32 	%f70, %f69, 0fBFC90FDA, %f367;
	fma.rn.f32 	%f71, %f69, 0fB3A22168, %f70;
	fma.rn.f32 	%f371, %f69, 0fA7C234C5, %f71;
	abs.f32 	%f13, %f367;
	setp.ltu.f32 	%p8, %f13, 0f47CE4780;
	mov.u32 	%r361, %r365;
	mov.f32 	%f370, %f371;
	@%p8 bra 	$L__BB0_11;
	setp.neu.f32 	%p9, %f13, 0f7F800000;
	@%p9 bra 	$L__BB0_6;
	mov.f32 	%f74, 0f00000000;
	mul.rn.f32 	%f370, %f367, %f74;
	mov.b32 	%r361, 0;
	bra.uni 	$L__BB0_11;
$L__BB0_6:
	mov.b32 	%r9, %f367;
	mov.b64 	%rd165, 0;
	mov.b32 	%r358, 0;
	mov.u64 	%rd163, __cudart_i2opi_f;
	mov.u64 	%rd164, %rd6;
$L__BB0_7:
	.pragma "nounroll";
	ld.global.nc.u32 	%r153, [%rd163];
	shl.b32 	%r154, %r9, 8;
	or.b32  	%r155, %r154, -2147483648;
	mad.wide.u32 	%rd54, %r153, %r155, %rd165;
	shr.u64 	%rd165, %rd54, 32;
	st.local.u32 	[%rd164], %rd54;
	add.s32 	%r358, %r358, 1;
	add.s64 	%rd164, %rd164, 4;
	add.s64 	%rd163, %rd163, 4;
	setp.ne.s32 	%p10, %r358, 6;
	@%p10 bra 	$L__BB0_7;
	shr.u32 	%r156, %r9, 23;
	st.local.u32 	[%rd6+24], %rd165;
	and.b32  	%r12, %r156, 31;
	and.b32  	%r157, %r156, 224;
	add.s32 	%r158, %r157, -128;
	shr.u32 	%r159, %r158, 5;
	mul.wide.u32 	%rd55, %r159, 4;
	sub.s64 	%rd13, %rd6, %rd55;
	ld.local.u32 	%r359, [%rd13+24];
	ld.local.u32 	%r360, [%rd13+20];
	setp.eq.s32 	%p11, %r12, 0;
	@%p11 bra 	$L__BB0_10;
	shf.l.wrap.b32 	%r359, %r360, %r359, %r12;
	ld.local.u32 	%r160, [%rd13+16];
	shf.l.wrap.b32 	%r360, %r160, %r360, %r12;
$L__BB0_10:
	shr.u32 	%r161, %r359, 30;
	shf.l.wrap.b32 	%r162, %r360, %r359, 2;
	shl.b32 	%r163, %r360, 2;
	shr.u32 	%r164, %r162, 31;
	add.s32 	%r165, %r164, %r161;
	neg.s32 	%r166, %r165;
	setp.lt.s32 	%p12, %r9, 0;
	selp.b32 	%r361, %r166, %r165, %p12;
	xor.b32  	%r167, %r162, %r9;
	shr.s32 	%r168, %r162, 31;
	xor.b32  	%r169, %r168, %r162;
	xor.b32  	%r170, %r168, %r163;
	cvt.u64.u32 	%rd56, %r169;
	shl.b64 	%rd57, %rd56, 32;
	cvt.u64.u32 	%rd58, %r170;
	or.b64  	%rd59, %rd57, %rd58;
	cvt.rn.f64.s64 	%fd1, %rd59;
	mul.f64 	%fd2, %fd1, 0d3BF921FB54442D19;
	cvt.rn.f32.f64 	%f72, %fd2;
	neg.f32 	%f73, %f72;
	setp.lt.s32 	%p13, %r167, 0;
	selp.f32 	%f370, %f73, %f72, %p13;
$L__BB0_11:
	ld.param.f32 	%f362, [_Z19mppi_rollout_kernelPKfS0_S0_S0_iPK8ObstacleiPfiifi_param_10];
	setp.ltu.f32 	%p14, %f13, 0f47CE4780;
	add.s32 	%r172, %r361, 1;
	mul.rn.f32 	%f75, %f370, %f370;
	and.b32  	%r173, %r361, 1;
	setp.eq.b32 	%p15, %r173, 1;
	selp.f32 	%f76, %f370, 0f3F800000, %p15;
	fma.rn.f32 	%f77, %f75, %f76, 0f00000000;
	fma.rn.f32 	%f78, %f75, 0f37CBAC00, 0fBAB607ED;
	selp.f32 	%f79, 0fB94D4153, %f78, %p15;
	selp.f32 	%f80, 0f3C0885E4, 0f3D2AAABB, %p15;
	fma.rn.f32 	%f81, %f79, %f75, %f80;
	selp.f32 	%f82, 0fBE2AAAA8, 0fBEFFFFFF, %p15;
	fma.rn.f32 	%f83, %f81, %f75, %f82;
	fma.rn.f32 	%f84, %f83, %f77, %f76;
	and.b32  	%r174, %r172, 2;
	setp.eq.s32 	%p16, %r174, 0;
	mov.f32 	%f85, 0f00000000;
	sub.f32 	%f86, %f85, %f84;
	selp.f32 	%f87, %f84, %f86, %p16;
	mul.f32 	%f88, %f366, %f87;
	fma.rn.f32 	%f369, %f362, %f88, %f369;
	@%p14 bra 	$L__BB0_19;
	setp.neu.f32 	%p17, %f13, 0f7F800000;
	@%p17 bra 	$L__BB0_14;
	mov.f32 	%f91, 0f00000000;
	mul.rn.f32 	%f371, %f367, %f91;
	mov.b32 	%r365, 0;
	bra.uni 	$L__BB0_19;
$L__BB0_14:
	mov.b32 	%r21, %f367;
	mov.b64 	%rd166, 0;
	mov.b32 	%r362, 0;
$L__BB0_15:
	.pragma "nounroll";
	mul.wide.u32 	%rd61, %r362, 4;
	mov.u64 	%rd62, __cudart_i2opi_f;
	add.s64 	%rd63, %rd62, %rd61;
	ld.global.nc.u32 	%r176, [%rd63];
	shl.b32 	%r177, %r21, 8;
	or.b32  	%r178, %r177, -2147483648;
	mad.wide.u32 	%rd64, %r176, %r178, %rd166;
	shr.u64 	%rd166, %rd64, 32;
	add.s64 	%rd65, %rd5, %rd61;
	st.local.u32 	[%rd65], %rd64;
	add.s32 	%r362, %r362, 1;
	setp.ne.s32 	%p18, %r362, 6;
	@%p18 bra 	$L__BB0_15;
	shr.u32 	%r179, %r21, 23;
	st.local.u32 	[%rd5+24], %rd166;
	and.b32  	%r24, %r179, 31;
	and.b32  	%r180, %r179, 224;
	add.s32 	%r181, %r180, -128;
	shr.u32 	%r182, %r181, 5;
	mul.wide.u32 	%rd66, %r182, 4;
	sub.s64 	%rd16, %rd5, %rd66;
	ld.local.u32 	%r363, [%rd16+24];
	ld.local.u32 	%r364, [%rd16+20];
	setp.eq.s32 	%p19, %r24, 0;
	@%p19 bra 	$L__BB0_18;
	shf.l.wrap.b32 	%r363, %r364, %r363, %r24;
	ld.local.u32 	%r183, [%rd16+16];
	shf.l.wrap.b32 	%r364, %r183, %r364, %r24;
$L__BB0_18:
	shr.u32 	%r184, %r363, 30;
	shf.l.wrap.b32 	%r185, %r364, %r363, 2;
	shl.b32 	%r186, %r364, 2;
	shr.u32 	%r187, %r185, 31;
	add.s32 	%r188, %r187, %r184;
	neg.s32 	%r189, %r188;
	setp.lt.s32 	%p20, %r21, 0;
	selp.b32 	%r365, %r189, %r188, %p20;
	xor.b32  	%r190, %r185, %r21;
	shr.s32 	%r191, %r185, 31;
	xor.b32  	%r192, %r191, %r185;
	xor.b32  	%r193, %r191, %r186;
	cvt.u64.u32 	%rd67, %r192;
	shl.b64 	%rd68, %rd67, 32;
	cvt.u64.u32 	%rd69, %r193;
	or.b64  	%rd70, %rd68, %rd69;
	cvt.rn.f64.s64 	%fd3, %rd70;
	mul.f64 	%fd4, %fd3, 0d3BF921FB54442D19;
	cvt.rn.f32.f64 	%f89, %fd4;
	neg.f32 	%f90, %f89;
	setp.lt.s32 	%p21, %r190, 0;
	selp.f32 	%f371, %f90, %f89, %p21;
$L__BB0_19:
	ld.param.f32 	%f363, [_Z19mppi_rollout_kernelPKfS0_S0_S0_iPK8ObstacleiPfiifi_param_10];
	mul.rn.f32 	%f92, %f371, %f371;
	and.b32  	%r195, %r365, 1;
	setp.eq.b32 	%p22, %r195, 1;
	selp.f32 	%f93, 0f3F800000, %f371, %p22;
	fma.rn.f32 	%f94, %f92, %f93, 0f00000000;
	fma.rn.f32 	%f95, %f92, 0f37CBAC00, 0fBAB607ED;
	selp.f32 	%f96, %f95, 0fB94D4153, %p22;
	selp.f32 	%f97, 0f3D2AAABB, 0f3C0885E4, %p22;
	fma.rn.f32 	%f98, %f96, %f92, %f97;
	selp.f32 	%f99, 0fBEFFFFFF, 0fBE2AAAA8, %p22;
	fma.rn.f32 	%f100, %f98, %f92, %f99;
	fma.rn.f32 	%f101, %f100, %f94, %f93;
	and.b32  	%r196, %r365, 2;
	setp.eq.s32 	%p23, %r196, 0;
	mov.f32 	%f102, 0f00000000;
	sub.f32 	%f103, %f102, %f101;
	selp.f32 	%f104, %f101, %f103, %p23;
	mul.f32 	%f105, %f366, %f104;
	fma.rn.f32 	%f368, %f363, %f105, %f368;
	mul.f32 	%f106, %f10, 0f3F22F983;
	cvt.rni.s32.f32 	%r369, %f106;
	cvt.rn.f32.s32 	%f107, %r369;
	fma.rn.f32 	%f108, %f107, 0fBFC90FDA, %f10;
	fma.rn.f32 	%f109, %f107, 0fB3A22168, %f108;
	fma.rn.f32 	%f372, %f107, 0fA7C234C5, %f109;
	abs.f32 	%f23, %f10;
	setp.ltu.f32 	%p24, %f23, 0f47CE4780;
	@%p24 bra 	$L__BB0_27;
	setp.neu.f32 	%p25, %f23, 0f7F800000;
	@%p25 bra 	$L__BB0_22;
	mov.f32 	%f112, 0f00000000;
	mul.rn.f32 	%f372, %f10, %f112;
	mov.b32 	%r369, 0;
	bra.uni 	$L__BB0_27;
$L__BB0_22:
	mov.b32 	%r34, %f10;
	mov.b64 	%rd167, 0;
	mov.b32 	%r366, 0;
$L__BB0_23:
	.pragma "nounroll";
	mul.wide.u32 	%rd72, %r366, 4;
	mov.u64 	%rd73, __cudart_i2opi_f;
	add.s64 	%rd74, %rd73, %rd72;
	ld.global.nc.u32 	%r198, [%rd74];
	shl.b32 	%r199, %r34, 8;
	or.b32  	%r200, %r199, -2147483648;
	mad.wide.u32 	%rd75, %r198, %r200, %rd167;
	shr.u64 	%rd167, %rd75, 32;
	add.s64 	%rd76, %rd4, %rd72;
	st.local.u32 	[%rd76], %rd75;
	add.s32 	%r366, %r366, 1;
	setp.ne.s32 	%p26, %r366, 6;
	@%p26 bra 	$L__BB0_23;
	shr.u32 	%r201, %r34, 23;
	st.local.u32 	[%rd4+24], %rd167;
	and.b32  	%r37, %r201, 31;
	and.b32  	%r202, %r201, 224;
	add.s32 	%r203, %r202, -128;
	shr.u32 	%r204, %r203, 5;
	mul.wide.u32 	%rd77, %r204, 4;
	sub.s64 	%rd19, %rd4, %rd77;
	ld.local.u32 	%r367, [%rd19+24];
	ld.local.u32 	%r368, [%rd19+20];
	setp.eq.s32 	%p27, %r37, 0;
	@%p27 bra 	$L__BB0_26;
	shf.l.wrap.b32 	%r367, %r368, %r367, %r37;
	ld.local.u32 	%r205, [%rd19+16];
	shf.l.wrap.b32 	%r368, %r205, %r368, %r37;
$L__BB0_26:
	shr.u32 	%r206, %r367, 30;
	shf.l.wrap.b32 	%r207, %r368, %r367, 2;
	shl.b32 	%r208, %r368, 2;
	shr.u32 	%r209, %r207, 31;
	add.s32 	%r210, %r209, %r206;
	neg.s32 	%r211, %r210;
	setp.lt.s32 	%p28, %r34, 0;
	selp.b32 	%r369, %r211, %r210, %p28;
	xor.b32  	%r212, %r207, %r34;
	shr.s32 	%r213, %r207, 31;
	xor.b32  	%r214, %r213, %r207;
	xor.b32  	%r215, %r213, %r208;
	cvt.u64.u32 	%rd78, %r214;
	shl.b64 	%rd79, %rd78, 32;
	cvt.u64.u32 	%rd80, %r215;
	or.b64  	%rd81, %rd79, %rd80;
	cvt.rn.f64.s64 	%fd5, %rd81;
	mul.f64 	%fd6, %fd5, 0d3BF921FB54442D19;
	cvt.rn.f32.f64 	%f110, %fd6;
	neg.f32 	%f111, %f110;
	setp.lt.s32 	%p29, %r212, 0;
	selp.f32 	%f372, %f111, %f110, %p29;
$L__BB0_27:
	ld.param.f32 	%f364, [_Z19mppi_rollout_kernelPKfS0_S0_S0_iPK8ObstacleiPfiifi_param_10];
	ld.param.u32 	%r351, [_Z19mppi_rollout_kernelPKfS0_S0_S0_iPK8ObstacleiPfiifi_param_4];
	setp.le.s32 	%p30, %r351, %r137;
	mul.f32 	%f113, %f372, %f372;
	fma.rn.f32 	%f114, %f113, 0f3C190000, 0f3B560000;
	fma.rn.f32 	%f115, %f114, %f113, 0f3CC70000;
	fma.rn.f32 	%f116, %f115, %f113, 0f3D5B0000;
	fma.rn.f32 	%f117, %f116, %f113, 0f3E089438;
	fma.rn.f32 	%f118, %f117, %f113, 0f3EAAAA88;
	mul.rn.f32 	%f119, %f113, %f372;
	fma.rn.f32 	%f120, %f118, %f119, %f372;
	abs.f32 	%f121, %f372;
	setp.eq.f32 	%p31, %f121, 0f3A00B43C;
	selp.f32 	%f122, %f372, %f120, %p31;
	and.b32  	%r217, %r369, 1;
	setp.eq.b32 	%p32, %r217, 1;
	neg.f32 	%f123, %f122;
	rcp.approx.ftz.f32 	%f124, %f123;
	selp.f32 	%f125, %f124, %f122, %p32;
	div.rn.f32 	%f126, %f366, 0f40200000;
	mul.f32 	%f127, %f126, %f125;
	fma.rn.f32 	%f367, %f364, %f127, %f367;
	setp.lt.f32 	%p33, %f11, 0fC0000000;
	selp.f32 	%f128, 0fC0000000, %f11, %p33;
	fma.rn.f32 	%f366, %f364, %f128, %f366;
	mov.u32 	%r382, %r137;
	@%p30 bra 	$L__BB0_39;
	setp.gt.u32 	%p34, %r4, -8;
	mov.f32 	%f374, 0f501502F9;
	mov.u32 	%r374, %r137;
	mov.u32 	%r382, %r137;
	@%p34 bra 	$L__BB0_31;
	mov.b32 	%r372, 0;
	mov.f32 	%f374, 0f501502F9;
	mov.u32 	%r374, %r137;
	mov.u32 	%r382, %r137;
$L__BB0_30:
	.pragma "nounroll";
	shl.b32 	%r220, %r374, 2;
	mul.wide.s32 	%rd82, %r220, 4;
	add.s64 	%rd83, %rd1, %rd82;
	ld.global.f32 	%f131, [%rd83];
	sub.f32 	%f132, %f369, %f131;
	ld.global.f32 	%f133, [%rd83+4];
	sub.f32 	%f134, %f368, %f133;
	mul.f32 	%f135, %f134, %f134;
	fma.rn.f32 	%f136, %f132, %f132, %f135;
	setp.lt.f32 	%p35, %f136, %f374;
	selp.f32 	%f137, %f136, %f374, %p35;
	selp.b32 	%r221, %r374, %r382, %p35;
	add.s32 	%r222, %r374, 1;
	ld.global.f32 	%f138, [%rd83+16];
	sub.f32 	%f139, %f369, %f138;
	ld.global.f32 	%f140, [%rd83+20];
	sub.f32 	%f141, %f368, %f140;
	mul.f32 	%f142, %f141, %f141;
	fma.rn.f32 	%f143, %f139, %f139, %f142;
	setp.lt.f32 	%p36, %f143, %f137;
	selp.f32 	%f144, %f143, %f137, %p36;
	selp.b32 	%r223, %r222, %r221, %p36;
	add.s32 	%r224, %r374, 2;
	ld.global.f32 	%f145, [%rd83+32];
	sub.f32 	%f146, %f369, %f145;
	ld.global.f32 	%f147, [%rd83+36];
	sub.f32 	%f148, %f368, %f147;
	mul.f32 	%f149, %f148, %f148;
	fma.rn.f32 	%f150, %f146, %f146, %f149;
	setp.lt.f32 	%p37, %f150, %f144;
	selp.f32 	%f151, %f150, %f144, %p37;
	selp.b32 	%r225, %r224, %r223, %p37;
	add.s32 	%r226, %r374, 3;
	ld.global.f32 	%f152, [%rd83+48];
	sub.f32 	%f153, %f369, %f152;
	ld.global.f32 	%f154, [%rd83+52];
	sub.f32 	%f155, %f368, %f154;
	mul.f32 	%f156, %f155, %f155;
	fma.rn.f32 	%f157, %f153, %f153, %f156;
	setp.lt.f32 	%p38, %f157, %f151;
	selp.f32 	%f158, %f157, %f151, %p38;
	selp.b32 	%r227, %r226, %r225, %p38;
	add.s32 	%r228, %r374, 4;
	ld.global.f32 	%f159, [%rd83+64];
	sub.f32 	%f160, %f369, %f159;
	ld.global.f32 	%f161, [%rd83+68];
	sub.f32 	%f162, %f368, %f161;
	mul.f32 	%f163, %f162, %f162;
	fma.rn.f32 	%f164, %f160, %f160, %f163;
	setp.lt.f32 	%p39, %f164, %f158;
	selp.f32 	%f165, %f164, %f158, %p39;
	selp.b32 	%r229, %r228, %r227, %p39;
	add.s32 	%r230, %r374, 5;
	ld.global.f32 	%f166, [%rd83+80];
	sub.f32 	%f167, %f369, %f166;
	ld.global.f32 	%f168, [%rd83+84];
	sub.f32 	%f169, %f368, %f168;
	mul.f32 	%f170, %f169, %f169;
	fma.rn.f32 	%f171, %f167, %f167, %f170;
	setp.lt.f32 	%p40, %f171, %f165;
	selp.f32 	%f172, %f171, %f165, %p40;
	selp.b32 	%r231, %r230, %r229, %p40;
	add.s32 	%r232, %r374, 6;
	ld.global.f32 	%f173, [%rd83+96];
	sub.f32 	%f174, %f369, %f173;
	ld.global.f32 	%f175, [%rd83+100];
	sub.f32 	%f176, %f368, %f175;
	mul.f32 	%f177, %f176, %f176;
	fma.rn.f32 	%f178, %f174, %f174, %f177;
	setp.lt.f32 	%p41, %f178, %f172;
	selp.f32 	%f179, %f178, %f172, %p41;
	selp.b32 	%r233, %r232, %r231, %p41;
	add.s32 	%r234, %r374, 7;
	ld.global.f32 	%f180, [%rd83+112];
	sub.f32 	%f181, %f369, %f180;
	ld.global.f32 	%f182, [%rd83+116];
	sub.f32 	%f183, %f368, %f182;
	mul.f32 	%f184, %f183, %f183;
	fma.rn.f32 	%f185, %f181, %f181, %f184;
	setp.lt.f32 	%p42, %f185, %f179;
	selp.f32 	%f374, %f185, %f179, %p42;
	selp.b32 	%r382, %r234, %r233, %p42;
	add.s32 	%r374, %r374, 8;
	add.s32 	%r372, %r372, 8;
	setp.ne.s32 	%p43, %r372, %r5;
	@%p43 bra 	$L__BB0_30;
$L__BB0_31:
	setp.eq.s32 	%p44, %r2, 0;
	@%p44 bra 	$L__BB0_39;
	add.s32 	%r236, %r2, -1;
	setp.lt.u32 	%p45, %r236, 3;
	@%p45 bra 	$L__BB0_34;
	shl.b32 	%r237, %r374, 2;
	mul.wide.s32 	%rd84, %r237, 4;
	add.s64 	%rd85, %rd1, %rd84;
	ld.global.f32 	%f186, [%rd85];
	sub.f32 	%f187, %f369, %f186;
	ld.global.f32 	%f188, [%rd85+4];
	sub.f32 	%f189, %f368, %f188;
	mul.f32 	%f190, %f189, %f189;
	fma.rn.f32 	%f191, %f187, %f187, %f190;
	setp.lt.f32 	%p46, %f191, %f374;
	selp.f32 	%f192, %f191, %f374, %p46;
	selp.b32 	%r238, %r374, %r382, %p46;
	add.s32 	%r239, %r374, 1;
	ld.global.f32 	%f193, [%rd85+16];
	sub.f32 	%f194, %f369, %f193;
	ld.global.f32 	%f195, [%rd85+20];
	sub.f32 	%f196, %f368, %f195;
	mul.f32 	%f197, %f196, %f196;
	fma.rn.f32 	%f198, %f194, %f194, %f197;
	setp.lt.f32 	%p47, %f198, %f192;
	selp.f32 	%f199, %f198, %f192, %p47;
	selp.b32 	%r240, %r239, %r238, %p47;
	add.s32 	%r241, %r374, 2;
	ld.global.f32 	%f200, [%rd85+32];
	sub.f32 	%f201, %f369, %f200;
	ld.global.f32 	%f202, [%rd85+36];
	sub.f32 	%f203, %f368, %f202;
	mul.f32 	%f204, %f203, %f203;
	fma.rn.f32 	%f205, %f201, %f201, %f204;
	setp.lt.f32 	%p48, %f205, %f199;
	selp.f32 	%f206, %f205, %f199, %p48;
	selp.b32 	%r242, %r241, %r240, %p48;
	add.s32 	%r243, %r374, 3;
	ld.global.f32 	%f207, [%rd85+48];
	sub.f32 	%f208, %f369, %f207;
	ld.global.f32 	%f209, [%rd85+52];
	sub.f32 	%f210, %f368, %f209;
	mul.f32 	%f211, %f210, %f210;
	fma.rn.f32 	%f212, %f208, %f208, %f211;
	setp.lt.f32 	%p49, %f212, %f206;
	selp.f32 	%f374, %f212, %f206, %p49;
	selp.b32 	%r382, %r243, %r242, %p49;
	add.s32 	%r374, %r374, 4;
$L__BB0_34:
	setp.eq.s32 	%p50, %r3, 0;
	@%p50 bra 	$L__BB0_39;
	setp.eq.s32 	%p51, %r3, 1;
	@%p51 bra 	$L__BB0_37;
	shl.b32 	%r245, %r374, 2;
	mul.wide.s32 	%rd86, %r245, 4;
	add.s64 	%rd87, %rd1, %rd86;
	ld.global.f32 	%f213, [%rd87];
	sub.f32 	%f214, %f369, %f213;
	ld.global.f32 	%f215, [%rd87+4];
	sub.f32 	%f216, %f368, %f215;
	mul.f32 	%f217, %f216, %f216;
	fma.rn.f32 	%f218, %f214, %f214, %f217;
	setp.lt.f32 	%p52, %f218, %f374;
	selp.f32 	%f219, %f218, %f374, %p52;
	selp.b32 	%r246, %r374, %r382, %p52;
	add.s32 	%r247, %r374, 1;
	ld.global.f32 	%f220, [%rd87+16];
	sub.f32 	%f221, %f369, %f220;
	ld.global.f32 	%f222, [%rd87+20];
	sub.f32 	%f223, %f368, %f222;
	mul.f32 	%f224, %f223, %f223;
	fma.rn.f32 	%f225, %f221, %f221, %f224;
	setp.lt.f32 	%p53, %f225, %f219;
	selp.f32 	%f374, %f225, %f219, %p53;
	selp.b32 	%r382, %r247, %r246, %p53;
	add.s32 	%r374, %r374, 2;
$L__BB0_37:
	setp.eq.s32 	%p54, %r6, 0;
	@%p54 bra 	$L__BB0_39;
	shl.b32 	%r248, %r374, 2;
	mul.wide.s32 	%rd88, %r248, 4;
	add.s64 	%rd89, %rd1, %rd88;
	ld.global.f32 	%f226, [%rd89];
	sub.f32 	%f227, %f369, %f226;
	ld.global.f32 	%f228, [%rd89+4];
	sub.f32 	%f229, %f368, %f228;
	mul.f32 	%f230, %f229, %f229;
	fma.rn.f32 	%f231, %f227, %f227, %f230;
	setp.lt.f32 	%p55, %f231, %f374;
	selp.b32 	%r382, %r374, %r382, %p55;
$L__BB0_39:
	ld.param.u32 	%r352, [_Z19mppi_rollout_kernelPKfS0_S0_S0_iPK8ObstacleiPfiifi_param_6];
	setp.lt.s32 	%p57, %r352, 1;
	shl.b32 	%r249, %r382, 2;
	mul.wide.s32 	%rd90, %r249, 4;
	add.s64 	%rd91, %rd1, %rd90;
	ld.global.f32 	%f232, [%rd91];
	ld.global.f32 	%f233, [%rd91+4];
	ld.global.f32 	%f234, [%rd91+8];
	ld.global.f32 	%f235, [%rd91+12];
	sub.f32 	%f236, %f369, %f232;
	mul.f32 	%f237, %f236, 0f42480000;
	sub.f32 	%f238, %f368, %f233;
	mul.f32 	%f239, %f238, 0f42480000;
	mul.f32 	%f240, %f238, %f239;
	fma.rn.f32 	%f241, %f236, %f237, %f240;
	sub.f32 	%f242, %f367, %f234;
	fma.rn.f32 	%f243, %f242, %f242, %f241;
	sub.f32 	%f244, %f366, %f235;
	mul.f32 	%f245, %f244, 0f41A00000;
	fma.rn.f32 	%f36, %f244, %f245, %f243;
	mov.pred 	%p56, 0;
	mov.pred 	%p105, %p56;
	@%p57 bra 	$L__BB0_81;
	mul.f32 	%f246, %f367, 0f3F22F983;
	cvt.rni.s32.f32 	%r251, %f246;
	cvt.rn.f32.s32 	%f247, %r251;
	fma.rn.f32 	%f248, %f247, 0fBFC90FDA, %f367;
	fma.rn.f32 	%f249, %f247, 0fB3A22168, %f248;
	fma.rn.f32 	%f250, %f247, 0fA7C234C5, %f249;
	abs.f32 	%f251, %f367;
	setp.ltu.f32 	%p58, %f251, 0f47CE4780;
	setp.eq.f32 	%p59, %f251, 0f7F800000;
	mov.b32 	%r67, %f367;
	shr.u32 	%r252, %r67, 23;
	and.b32  	%r253, %r252, 224;
	add.s32 	%r254, %r253, -128;
	shl.b32 	%r255, %r67, 8;
	or.b32  	%r68, %r255, -2147483648;
	shr.u32 	%r256, %r254, 5;
	and.b32  	%r69, %r252, 31;
	mul.wide.u32 	%rd92, %r256, 4;
	sub.s64 	%rd20, %rd3, %rd92;
	mov.f32 	%f252, 0f00000000;
	mul.rn.f32 	%f253, %f367, %f252;
	sub.s64 	%rd21, %rd2, %rd92;
	or.pred  	%p1, %p58, %p59;
	selp.b32 	%r70, %r251, 0, %p58;
	selp.f32 	%f37, %f250, %f253, %p58;
	mov.b32 	%r383, 0;
$L__BB0_41:
	ld.param.u64 	%rd161, [_Z19mppi_rollout_kernelPKfS0_S0_S0_iPK8ObstacleiPfiifi_param_5];
	cvta.to.global.u64 	%rd93, %rd161;
	mul.wide.u32 	%rd94, %r383, 12;
	add.s64 	%rd95, %rd93, %rd94;
	ld.global.f32 	%f38, [%rd95];
	ld.global.f32 	%f39, [%rd95+4];
	ld.global.f32 	%f254, [%rd95+8];
	mul.f32 	%f40, %f254, %f254;
	mov.u32 	%r403, %r70;
	mov.f32 	%f381, %f37;
	@%p1 bra 	$L__BB0_47;
	mov.b64 	%rd172, 0;
	mov.b32 	%r400, 0;
$L__BB0_43:
	.pragma "nounroll";
	mul.wide.u32 	%rd97, %r400, 4;
	mov.u64 	%rd98, __cudart_i2opi_f;
	add.s64 	%rd99, %rd98, %rd97;
	ld.global.nc.u32 	%r258, [%rd99];
	mad.wide.u32 	%rd100, %r258, %r68, %rd172;
	shr.u64 	%rd172, %rd100, 32;
	add.s64 	%rd101, %rd3, %rd97;
	st.local.u32 	[%rd101], %rd100;
	add.s32 	%r400, %r400, 1;
	setp.ne.s32 	%p60, %r400, 6;
	@%p60 bra 	$L__BB0_43;
	setp.eq.s32 	%p61, %r69, 0;
	st.local.u32 	[%rd3+24], %rd172;
	ld.local.u32 	%r401, [%rd20+24];
	ld.local.u32 	%r402, [%rd20+20];
	@%p61 bra 	$L__BB0_46;
	shf.l.wrap.b32 	%r401, %r402, %r401, %r69;
	ld.local.u32 	%r259, [%rd20+16];
	shf.l.wrap.b32 	%r402, %r259, %r402, %r69;
$L__BB0_46:
	setp.lt.s32 	%p62, %r67, 0;
	shr.u32 	%r260, %r401, 30;
	shf.l.wrap.b32 	%r261, %r402, %r401, 2;
	shl.b32 	%r262, %r402, 2;
	shr.u32 	%r263, %r261, 31;
	add.s32 	%r264, %r263, %r260;
	neg.s32 	%r265, %r264;
	selp.b32 	%r403, %r265, %r264, %p62;
	xor.b32  	%r266, %r261, %r67;
	shr.s32 	%r267, %r261, 31;
	xor.b32  	%r268, %r267, %r261;
	xor.b32  	%r269, %r267, %r262;
	cvt.u64.u32 	%rd102, %r268;
	shl.b64 	%rd103, %rd102, 32;
	cvt.u64.u32 	%rd104, %r269;
	or.b64  	%rd105, %rd103, %rd104;
	cvt.rn.f64.s64 	%fd7, %rd105;
	mul.f64 	%fd8, %fd7, 0d3BF921FB54442D19;
	cvt.rn.f32.f64 	%f255, %fd8;
	neg.f32 	%f256, %f255;
	setp.lt.s32 	%p63, %r266, 0;
	selp.f32 	%f381, %f256, %f255, %p63;
$L__BB0_47:
	add.s32 	%r270, %r403, 1;
	mul.rn.f32 	%f257, %f381, %f381;
	and.b32  	%r271, %r403, 1;
	setp.eq.b32 	%p64, %r271, 1;
	selp.f32 	%f258, %f381, 0f3F800000, %p64;
	fma.rn.f32 	%f259, %f257, %f258, 0f00000000;
	fma.rn.f32 	%f260, %f257, 0f37CBAC00, 0fBAB607ED;
	selp.f32 	%f261, 0fB94D4153, %f260, %p64;
	selp.f32 	%f262, 0f3C0885E4, 0f3D2AAABB, %p64;
	fma.rn.f32 	%f263, %f261, %f257, %f262;
	selp.f32 	%f264, 0fBE2AAAA8, 0fBEFFFFFF, %p64;
	fma.rn.f32 	%f265, %f263, %f257, %f264;
	fma.rn.f32 	%f266, %f265, %f259, %f258;
	and.b32  	%r272, %r270, 2;
	setp.eq.s32 	%p65, %r272, 0;
	mov.f32 	%f267, 0f00000000;
	sub.f32 	%f268, %f267, %f266;
	selp.f32 	%f269, %f266, %f268, %p65;
	fma.rn.f32 	%f53, %f269, 0f4019999A, %f369;
	mov.u32 	%r407, %r70;
	mov.f32 	%f382, %f37;
	@%p1 bra 	$L__BB0_53;
	mov.b64 	%rd173, 0;
	mov.b32 	%r404, 0;
$L__BB0_49:
	.pragma "nounroll";
	mul.wide.u32 	%rd107, %r404, 4;
	mov.u64 	%rd108, __cudart_i2opi_f;
	add.s64 	%rd109, %rd108, %rd107;
	ld.global.nc.u32 	%r274, [%rd109];
	mad.wide.u32 	%rd110, %r274, %r68, %rd173;
	shr.u64 	%rd173, %rd110, 32;
	add.s64 	%rd111, %rd2, %rd107;
	st.local.u32 	[%rd111], %rd110;
	add.s32 	%r404, %r404, 1;
	setp.ne.s32 	%p66, %r404, 6;
	@%p66 bra 	$L__BB0_49;
	setp.eq.s32 	%p67, %r69, 0;
	st.local.u32 	[%rd2+24], %rd173;
	ld.local.u32 	%r405, [%rd21+24];
	ld.local.u32 	%r406, [%rd21+20];
	@%p67 bra 	$L__BB0_52;
	shf.l.wrap.b32 	%r405, %r406, %r405, %r69;
	ld.local.u32 	%r275, [%rd21+16];
	shf.l.wrap.b32 	%r406, %r275, %r406, %r69;
$L__BB0_52:
	setp.lt.s32 	%p68, %r67, 0;
	shr.u32 	%r276, %r405, 30;
	shf.l.wrap.b32 	%r277, %r406, %r405, 2;
	shl.b32 	%r278, %r406, 2;
	shr.u32 	%r279, %r277, 31;
	add.s32 	%r280, %r279, %r276;
	neg.s32 	%r281, %r280;
	selp.b32 	%r407, %r281, %r280, %p68;
	xor.b32  	%r282, %r277, %r67;
	shr.s32 	%r283, %r277, 31;
	xor.b32  	%r284, %r283, %r277;
	xor.b32  	%r285, %r283, %r278;
	cvt.u64.u32 	%rd112, %r284;
	shl.b64 	%rd113, %rd112, 32;
	cvt.u64.u32 	%rd114, %r285;
	or.b64  	%rd115, %rd113, %rd114;
	cvt.rn.f64.s64 	%fd9, %rd115;
	mul.f64 	%fd10, %fd9, 0d3BF921FB54442D19;
	cvt.rn.f32.f64 	%f270, %fd10;
	neg.f32 	%f271, %f270;
	setp.lt.s32 	%p69, %r282, 0;
	selp.f32 	%f382, %f271, %f270, %p69;
$L__BB0_53:
	mul.rn.f32 	%f272, %f382, %f382;
	and.b32  	%r286, %r407, 1;
	setp.eq.b32 	%p71, %r286, 1;
	selp.f32 	%f273, 0f3F800000, %f382, %p71;
	fma.rn.f32 	%f274, %f272, %f273, 0f00000000;
	fma.rn.f32 	%f275, %f272, 0f37CBAC00, 0fBAB607ED;
	selp.f32 	%f276, %f275, 0fB94D4153, %p71;
	selp.f32 	%f277, 0f3D2AAABB, 0f3C0885E4, %p71;
	fma.rn.f32 	%f278, %f276, %f272, %f277;
	selp.f32 	%f279, 0fBEFFFFFF, 0fBE2AAAA8, %p71;
	fma.rn.f32 	%f280, %f278, %f272, %f279;
	fma.rn.f32 	%f281, %f280, %f274, %f273;
	and.b32  	%r287, %r407, 2;
	setp.eq.s32 	%p72, %r287, 0;
	mov.f32 	%f282, 0f00000000;
	sub.f32 	%f283, %f282, %f281;
	selp.f32 	%f284, %f281, %f283, %p72;
	fma.rn.f32 	%f285, %f284, 0f4019999A, %f368;
	sub.f32 	%f286, %f53, %f38;
	sub.f32 	%f287, %f285, %f39;
	mul.f32 	%f288, %f287, %f287;
	fma.rn.f32 	%f289, %f286, %f286, %f288;
	setp.geu.f32 	%p73, %f289, %f40;
	mov.pred 	%p105, -1;
	@%p73 bra 	$L__BB0_54;
	bra.uni 	$L__BB0_81;
$L__BB0_54:
	mov.u32 	%r387, %r70;
	mov.f32 	%f377, %f37;
	@%p1 bra 	$L__BB0_60;
	mov.b64 	%rd168, 0;
	mov.b32 	%r384, 0;
$L__BB0_56:
	.pragma "nounroll";
	mul.wide.u32 	%rd117, %r384, 4;
	mov.u64 	%rd118, __cudart_i2opi_f;
	add.s64 	%rd119, %rd118, %rd117;
	ld.global.nc.u32 	%r289, [%rd119];
	mad.wide.u32 	%rd120, %r289, %r68, %rd168;
	shr.u64 	%rd168, %rd120, 32;
	add.s64 	%rd121, %rd3, %rd117;
	st.local.u32 	[%rd121], %rd120;
	add.s32 	%r384, %r384, 1;
	setp.ne.s32 	%p74, %r384, 6;
	@%p74 bra 	$L__BB0_56;
	setp.eq.s32 	%p75, %r69, 0;
	st.local.u32 	[%rd3+24], %rd168;
	ld.local.u32 	%r385, [%rd20+24];
	ld.local.u32 	%r386, [%rd20+20];
	@%p75 bra 	$L__BB0_59;
	shf.l.wrap.b32 	%r385, %r386, %r385, %r69;
	ld.local.u32 	%r290, [%rd20+16];
	shf.l.wrap.b32 	%r386, %r290, %r386, %r69;
$L__BB0_59:
	setp.lt.s32 	%p76, %r67, 0;
	shr.u32 	%r291, %r385, 30;
	shf.l.wrap.b32 	%r292, %r386, %r385, 2;
	shl.b32 	%r293, %r386, 2;
	shr.u32 	%r294, %r292, 31;
	add.s32 	%r295, %r294, %r291;
	neg.s32 	%r296, %r295;
	selp.b32 	%r387, %r296, %r295, %p76;
	xor.b32  	%r297, %r292, %r67;
	shr.s32 	%r298, %r292, 31;
	xor.b32  	%r299, %r298, %r292;
	xor.b32  	%r300, %r298, %r293;
	cvt.u64.u32 	%rd122, %r299;
	shl.b64 	%rd123, %rd122, 32;
	cvt.u64.u32 	%rd124, %r300;
	or.b64  	%rd125, %rd123, %rd124;
	cvt.rn.f64.s64 	%fd11, %rd125;
	mul.f64 	%fd12, %fd11, 0d3BF921FB54442D19;
	cvt.rn.f32.f64 	%f290, %fd12;
	neg.f32 	%f291, %f290;
	setp.lt.s32 	%p77, %r297, 0;
	selp.f32 	%f377, %f291, %f290, %p77;
$L__BB0_60:
	add.s32 	%r301, %r387, 1;
	mul.rn.f32 	%f292, %f377, %f377;
	and.b32  	%r302, %r387, 1;
	setp.eq.b32 	%p78, %r302, 1;
	selp.f32 	%f293, %f377, 0f3F800000, %p78;
	fma.rn.f32 	%f294, %f292, %f293, 0f00000000;
	fma.rn.f32 	%f295, %f292, 0f37CBAC00, 0fBAB607ED;
	selp.f32 	%f296, 0fB94D4153, %f295, %p78;
	selp.f32 	%f297, 0f3C0885E4, 0f3D2AAABB, %p78;
	fma.rn.f32 	%f298, %f296, %f292, %f297;
	selp.f32 	%f299, 0fBE2AAAA8, 0fBEFFFFFF, %p78;
	fma.rn.f32 	%f300, %f298, %f292, %f299;
	fma.rn.f32 	%f301, %f300, %f294, %f293;
	and.b32  	%r303, %r301, 2;
	setp.eq.s32 	%p79, %r303, 0;
	mov.f32 	%f302, 0f00000000;
	sub.f32 	%f303, %f302, %f301;
	selp.f32 	%f304, %f301, %f303, %p79;
	fma.rn.f32 	%f43, %f304, 0f00000000, %f369;
	mov.u32 	%r391, %r70;
	mov.f32 	%f378, %f37;
	@%p1 bra 	$L__BB0_66;
	mov.b64 	%rd169, 0;
	mov.b32 	%r388, 0;
$L__BB0_62:
	.pragma "nounroll";
	mul.wide.u32 	%rd127, %r388, 4;
	mov.u64 	%rd128, __cudart_i2opi_f;
	add.s64 	%rd129, %rd128, %rd127;
	ld.global.nc.u32 	%r305, [%rd129];
	mad.wide.u32 	%rd130, %r305, %r68, %rd169;
	shr.u64 	%rd169, %rd130, 32;
	add.s64 	%rd131, %rd2, %rd127;
	st.local.u32 	[%rd131], %rd130;
	add.s32 	%r388, %r388, 1;
	setp.ne.s32 	%p80, %r388, 6;
	@%p80 bra 	$L__BB0_62;
	setp.eq.s32 	%p81, %r69, 0;
	st.local.u32 	[%rd2+24], %rd169;
	ld.local.u32 	%r389, [%rd21+24];
	ld.local.u32 	%r390, [%rd21+20];
	@%p81 bra 	$L__BB0_65;
	shf.l.wrap.b32 	%r389, %r390, %r389, %r69;
	ld.local.u32 	%r306, [%rd21+16];
	shf.l.wrap.b32 	%r390, %r306, %r390, %r69;
$L__BB0_65:
	setp.lt.s32 	%p82, %r67, 0;
	shr.u32 	%r307, %r389, 30;
	shf.l.wrap.b32 	%r308, %r390, %r389, 2;
	shl.b32 	%r309, %r390, 2;
	shr.u32 	%r310, %r308, 31;
	add.s32 	%r311, %r310, %r307;
	neg.s32 	%r312, %r311;
	selp.b32 	%r391, %r312, %r311, %p82;
	xor.b32  	%r313, %r308, %r67;
	shr.s32 	%r314, %r308, 31;
	xor.b32  	%r315, %r314, %r308;
	xor.b32  	%r316, %r314, %r309;
	cvt.u64.u32 	%rd132, %r315;
	shl.b64 	%rd133, %rd132, 32;
	cvt.u64.u32 	%rd134, %r316;
	or.b64  	%rd135, %rd133, %rd134;
	cvt.rn.f64.s64 	%fd13, %rd135;
	mul.f64 	%fd14, %fd13, 0d3BF921FB54442D19;
	cvt.rn.f32.f64 	%f305, %fd14;
	neg.f32 	%f306, %f305;
	setp.lt.s32 	%p83, %r313, 0;
	selp.f32 	%f378, %f306, %f305, %p83;
$L__BB0_66:
	mul.rn.f32 	%f307, %f378, %f378;
	and.b32  	%r317, %r391, 1;
	setp.eq.b32 	%p85, %r317, 1;
	selp.f32 	%f308, 0f3F800000, %f378, %p85;
	fma.rn.f32 	%f309, %f307, %f308, 0f00000000;
	fma.rn.f32 	%f310, %f307, 0f37CBAC00, 0fBAB607ED;
	selp.f32 	%f311, %f310, 0fB94D4153, %p85;
	selp.f32 	%f312, 0f3D2AAABB, 0f3C0885E4, %p85;
	fma.rn.f32 	%f313, %f311, %f307, %f312;
	selp.f32 	%f314, 0fBEFFFFFF, 0fBE2AAAA8, %p85;
	fma.rn.f32 	%f315, %f313, %f307, %f314;
	fma.rn.f32 	%f316, %f315, %f309, %f308;
	and.b32  	%r318, %r391, 2;
	setp.eq.s32 	%p86, %r318, 0;
	mov.f32 	%f317, 0f00000000;
	sub.f32 	%f318, %f317, %f316;
	selp.f32 	%f319, %f316, %f318, %p86;
	fma.rn.f32 	%f320, %f319, 0f00000000, %f368;
	sub.f32 	%f321, %f43, %f38;
	sub.f32 	%f322, %f320, %f39;
	mul.f32 	%f323, %f322, %f322;
	fma.rn.f32 	%f324, %f321, %f321, %f323;
	setp.lt.f32 	%p87, %f324, %f40;
	@%p87 bra 	$L__BB0_81;
	mov.u32 	%r395, %r70;
	mov.f32 	%f379, %f37;
	@%p1 bra 	$L__BB0_73;
	mov.b64 	%rd170, 0;
	mov.b32 	%r392, 0;
$L__BB0_69:
	.pragma "nounroll";
	mul.wide.u32 	%rd137, %r392, 4;
	mov.u64 	%rd138, __cudart_i2opi_f;
	add.s64 	%rd139, %rd138, %rd137;
	ld.global.nc.u32 	%r320, [%rd139];
	mad.wide.u32 	%rd140, %r320, %r68, %rd170;
	shr.u64 	%rd170, %rd140, 32;
	add.s64 	%rd141, %rd3, %rd137;
	st.local.u32 	[%rd141], %rd140;
	add.s32 	%r392, %r392, 1;
	setp.ne.s32 	%p88, %r392, 6;
	@%p88 bra 	$L__BB0_69;
	setp.eq.s32 	%p89, %r69, 0;
	st.local.u32 	[%rd3+24], %rd170;
	ld.local.u32 	%r393, [%rd20+24];
	ld.local.u32 	%r394, [%rd20+20];
	@%p89 bra 	$L__BB0_72;
	shf.l.wrap.b32 	%r393, %r394, %r393, %r69;
	ld.local.u32 	%r321, [%rd20+16];
	shf.l.wrap.b32 	%r394, %r321, %r394, %r69;
$L__BB0_72:
	setp.lt.s32 	%p90, %r67, 0;
	shr.u32 	%r322, %r393, 30;
	shf.l.wrap.b32 	%r323, %r394, %r393, 2;
	shl.b32 	%r324, %r394, 2;
	shr.u32 	%r325, %r323, 31;
	add.s32 	%r326, %r325, %r322;
	neg.s32 	%r327, %r326;
	selp.b32 	%r395, %r327, %r326, %p90;
	xor.b32  	%r328, %r323, %r67;
	shr.s32 	%r329, %r323, 31;
	xor.b32  	%r330, %r329, %r323;
	xor.b32  	%r331, %r329, %r324;
	cvt.u64.u32 	%rd142, %r330;
	shl.b64 	%rd143, %rd142, 32;
	cvt.u64.u32 	%rd144, %r331;
	or.b64  	%rd145, %rd143, %rd144;
	cvt.rn.f64.s64 	%fd15, %rd145;
	mul.f64 	%fd16, %fd15, 0d3BF921FB54442D19;
	cvt.rn.f32.f64 	%f325, %fd16;
	neg.f32 	%f326, %f325;
	setp.lt.s32 	%p91, %r328, 0;
	selp.f32 	%f379, %f326, %f325, %p91;
$L__BB0_73:
	add.s32 	%r332, %r395, 1;
	mul.rn.f32 	%f327, %f379, %f379;
	and.b32  	%r333, %r395, 1;
	setp.eq.b32 	%p92, %r333, 1;
	selp.f32 	%f328, %f379, 0f3F800000, %p92;
	fma.rn.f32 	%f329, %f327, %f328, 0f00000000;
	fma.rn.f32 	%f330, %f327, 0f37CBAC00, 0fBAB607ED;
	selp.f32 	%f331, 0fB94D4153, %f330, %p92;
	selp.f32 	%f332, 0f3C0885E4, 0f3D2AAABB, %p92;
	fma.rn.f32 	%f333, %f331, %f327, %f332;
	selp.f32 	%f334, 0fBE2AAAA8, 0fBEFFFFFF, %p92;
	fma.rn.f32 	%f335, %f333, %f327, %f334;
	fma.rn.f32 	%f336, %f335, %f329, %f328;
	and.b32  	%r334, %r332, 2;
	setp.eq.s32 	%p93, %r334, 0;
	mov.f32 	%f337, 0f00000000;
	sub.f32 	%f338, %f337, %f336;
	selp.f32 	%f339, %f336, %f338, %p93;
	fma.rn.f32 	%f48, %f339, 0fC019999A, %f369;
	mov.u32 	%r399, %r70;
	mov.f32 	%f380, %f37;
	@%p1 bra 	$L__BB0_79;
	mov.b64 	%rd171, 0;
	mov.b32 	%r396, 0;
$L__BB0_75:
	.pragma "nounroll";
	mul.wide.u32 	%rd147, %r396, 4;
	mov.u64 	%rd148, __cudart_i2opi_f;
	add.s64 	%rd149, %rd148, %rd147;
	ld.global.nc.u32 	%r336, [%rd149];
	mad.wide.u32 	%rd150, %r336, %r68, %rd171;
	shr.u64 	%rd171, %rd150, 32;
	add.s64 	%rd151, %rd2, %rd147;
	st.local.u32 	[%rd151], %rd150;
	add.s32 	%r396, %r396, 1;
	setp.ne.s32 	%p94, %r396, 6;
	@%p94 bra 	$L__BB0_75;
	setp.eq.s32 	%p95, %r69, 0;
	st.local.u32 	[%rd2+24], %rd171;
	ld.local.u32 	%r397, [%rd21+24];
	ld.local.u32 	%r398, [%rd21+20];
	@%p95 bra 	$L__BB0_78;
	shf.l.wrap.b32 	%r397, %r398, %r397, %r69;
	ld.local.u32 	%r337, [%rd21+16];
	shf.l.wrap.b32 	%r398, %r337, %r398, %r69;
$L__BB0_78:
	setp.lt.s32 	%p96, %r67, 0;
	shr.u32 	%r338, %r397, 30;
	shf.l.wrap.b32 	%r339, %r398, %r397, 2;
	shl.b32 	%r340, %r398, 2;
	shr.u32 	%r341, %r339, 31;
	add.s32 	%r342, %r341, %r338;
	neg.s32 	%r343, %r342;
	selp.b32 	%r399, %r343, %r342, %p96;
	xor.b32  	%r344, %r339, %r67;
	shr.s32 	%r345, %r339, 31;
	xor.b32  	%r346, %r345, %r339;
	xor.b32  	%r347, %r345, %r340;
	cvt.u64.u32 	%rd152, %r346;
	shl.b64 	%rd153, %rd152, 32;
	cvt.u64.u32 	%rd154, %r347;
	or.b64  	%rd155, %rd153, %rd154;
	cvt.rn.f64.s64 	%fd17, %rd155;
	mul.f64 	%fd18, %fd17, 0d3BF921FB54442D19;
	cvt.rn.f32.f64 	%f340, %fd18;
	neg.f32 	%f341, %f340;
	setp.lt.s32 	%p97, %r344, 0;
	selp.f32 	%f380, %f341, %f340, %p97;
$L__BB0_79:
	mul.rn.f32 	%f342, %f380, %f380;
	and.b32  	%r348, %r399, 1;
	setp.eq.b32 	%p99, %r348, 1;
	selp.f32 	%f343, 0f3F800000, %f380, %p99;
	fma.rn.f32 	%f344, %f342, %f343, 0f00000000;
	fma.rn.f32 	%f345, %f342, 0f37CBAC00, 0fBAB607ED;
	selp.f32 	%f346, %f345, 0fB94D4153, %p99;
	selp.f32 	%f347, 0f3D2AAABB, 0f3C0885E4, %p99;
	fma.rn.f32 	%f348, %f346, %f342, %f347;
	selp.f32 	%f349, 0fBEFFFFFF, 0fBE2AAAA8, %p99;
	fma.rn.f32 	%f350, %f348, %f342, %f349;
	fma.rn.f32 	%f351, %f350, %f344, %f343;
	and.b32  	%r349, %r399, 2;
	setp.eq.s32 	%p100, %r349, 0;
	mov.f32 	%f352, 0f00000000;
	sub.f32 	%f353, %f352, %f351;
	selp.f32 	%f354, %f351, %f353, %p100;
	fma.rn.f32 	%f355, %f354, 0fC019999A, %f368;
	sub.f32 	%f356, %f48, %f38;
	sub.f32 	%f357, %f355, %f39;
	mul.f32 	%f358, %f357, %f357;
	fma.rn.f32 	%f359, %f356, %f356, %f358;
	setp.lt.f32 	%p101, %f359, %f40;
	@%p101 bra 	$L__BB0_81;
	ld.param.u32 	%r353, [_Z19mppi_rollout_kernelPKfS0_S0_S0_iPK8ObstacleiPfiifi_param_6];
	add.s32 	%r383, %r383, 1;
	setp.eq.s32 	%p103, %r383, %r353;
	mov.pred 	%p105, %p56;
	@%p103 bra 	$L__BB0_81;
	bra.uni 	$L__BB0_41;
$L__BB0_81:
	ld.param.u32 	%r356, [_Z19mppi_rollout_kernelPKfS0_S0_S0_iPK8ObstacleiPfiifi_param_9];
	add.f32 	%f360, %f36, 0f49742400;
	selp.f32 	%f361, %f360, %f36, %p105;
	add.f32 	%f383, %f383, %f361;
	add.s32 	%r357, %r357, 1;
	setp.ne.s32 	%p104, %r357, %r356;
	@%p104 bra 	$L__BB0_3;
$L__BB0_82:
	ld.param.u64 	%rd162, [_Z19mppi_rollout_kernelPKfS0_S0_S0_iPK8ObstacleiPfiifi_param_7];
	cvta.to.global.u64 	%rd156, %rd162;
	mul.wide.s32 	%rd157, %r1, 4;
	add.s64 	%rd158, %rd156, %rd157;
	st.global.f32 	[%rd158], %f383;
$L__BB0_83:
	ret;

}


// ===== COMPILED SASS (sm_100) =====

	.target	sm_100

	.elftype	@"ET_EXEC"


//--------------------- .note.nv.tkinfo           --------------------------
	.section	.note.nv.tkinfo,"",@"SHT_NOTE"
	.sectionflags	@"SHF_NOTE_NV_TKINFO"
	.tkinfo
        /*0018*/ 	.word	0x00000002
        /*0030*/ 	.string	""
        /*0030*/ 	.string	"ptxas"
        /*0030*/ 	.string	"Cuda compilation tools, release 13.0, V13.0.88"
        /*0030*/ 	.string	"Build cuda_13.0.r13.0/compiler.36424714_0"
        /*0030*/ 	.string	"-arch sm_100 -m 64 "



//--------------------- .note.nv.cuinfo           --------------------------
	.section	.note.nv.cuinfo,"",@"SHT_NOTE"
	.sectionflags	@"SHF_NOTE_NV_CUINFO"
        /*0018*/ 	.short	0x0002
        /*001a*/ 	.short	0x0064
        /*001c*/ 	.short	0x0082
	.zero		2


//--------------------- .nv.info                  --------------------------
	.section	.nv.info,"",@"SHT_CUDA_INFO"
	.align	4


	//----- nvinfo : EIATTR_REGCOUNT
	.align		4
        /*0000*/ 	.byte	0x04, 0x2f
        /*0002*/ 	.short	(.L_2 - .L_1)
	.align		4
.L_1:
        /*0004*/ 	.word	index@(_Z19mppi_rollout_kernelPKfS0_S0_S0_iPK8ObstacleiPfiifi)
        /*0008*/ 	.word	0x00000020


	//----- nvinfo : EIATTR_FRAME_SIZE
	.align		4
.L_2:
        /*000c*/ 	.byte	0x04, 0x11
        /*000e*/ 	.short	(.L_4 - .L_3)
	.align		4
.L_3:
        /*0010*/ 	.word	index@($__internal_0_$__cuda_sm3x_div_rn_noftz_f32_slowpath)
        /*0014*/ 	.word	0x00000020


	//----- nvinfo : EIATTR_FRAME_SIZE
	.align		4
.L_4:
        /*0018*/ 	.byte	0x04, 0x11
        /*001a*/ 	.short	(.L_6 - .L_5)
	.align		4
.L_5:
        /*001c*/ 	.word	index@(_Z19mppi_rollout_kernelPKfS0_S0_S0_iPK8ObstacleiPfiifi)
        /*0020*/ 	.word	0x00000020


	//----- nvinfo : EIATTR_MIN_STACK_SIZE
	.align		4
.L_6:
        /*0024*/ 	.byte	0x04, 0x12
        /*0026*/ 	.short	(.L_8 - .L_7)
	.align		4
.L_7:
        /*0028*/ 	.word	index@(_Z19mppi_rollout_kernelPKfS0_S0_S0_iPK8ObstacleiPfiifi)
        /*002c*/ 	.word	0x00000020
.L_8:


//--------------------- .nv.compat                --------------------------
	.section	.nv.compat,"",@"SHT_CUDA_COMPAT_INFO"
	.align	4
        /*0000*/ 	.byte	0x02, 0x09, 0x00, 0x00, 0x02, 0x02, 0x01, 0x00, 0x02, 0x05, 0x05, 0x00, 0x03, 0x07, 0x01, 0x01
        /*0010*/ 	.byte	0x02, 0x03, 0x00, 0x00, 0x02, 0x06, 0x01, 0x00, 0x04, 0x0b, 0x08, 0x00, 0x01, 0x00, 0x00, 0x00
        /*0020*/ 	.byte	0x00, 0x00, 0x00, 0x00


//--------------------- .nv.info._Z19mppi_rollout_kernelPKfS0_S0_S0_iPK8ObstacleiPfiifi --------------------------
	.section	.nv.info._Z19mppi_rollout_kernelPKfS0_S0_S0_iPK8ObstacleiPfiifi,"",@"SHT_CUDA_INFO"
	.sectionflags	@""
	.align	4


	//----- nvinfo : EIATTR_CUDA_API_VERSION
	.align		4
        /*0000*/ 	.byte	0x04, 0x37
        /*0002*/ 	.short	(.L_10 - .L_9)
.L_9:
        /*0004*/ 	.word	0x00000082


	//----- nvinfo : EIATTR_KPARAM_INFO
	.align		4
.L_10:
        /*0008*/ 	.byte	0x04, 0x17
        /*000a*/ 	.short	(.L_12 - .L_11)
.L_11:
        /*000c*/ 	.word	0x00000000
        /*0010*/ 	.short	0x000b
        /*0012*/ 	.short	0x004c
        /*0014*/ 	.byte	0x00, 0xf0, 0x11, 0x00


	//----- nvinfo : EIATTR_KPARAM_INFO
	.align		4
.L_12:
        /*0018*/ 	.byte	0x04, 0x17
        /*001a*/ 	.short	(.L_14 - .L_13)
.L_13:
        /*001c*/ 	.word	0x00000000
        /*0020*/ 	.short	0x000a
        /*0022*/ 	.short	0x0048
        /*0024*/ 	.byte	0x00, 0xf0, 0x11, 0x00


	//----- nvinfo : EIATTR_KPARAM_INFO
	.align		4
.L_14:
        /*0028*/ 	.byte	0x04, 0x17
        /*002a*/ 	.short	(.L_16 - .L_15)
.L_15:
        /*002c*/ 	.word	0x00000000
        /*0030*/ 	.short	0x0009
        /*0032*/ 	.short	0x0044
        /*0034*/ 	.byte	0x00, 0xf0, 0x11, 0x00


	//----- nvinfo : EIATTR_KPARAM_INFO
	.align		4
.L_16:
        /*0038*/ 	.byte	0x04, 0x17
        /*003a*/ 	.short	(.L_18 - .L_17)
.L_17:
        /*003c*/ 	.word	0x00000000
        /*0040*/ 	.short	0x0008
        /*0042*/ 	.short	0x0040
        /*0044*/ 	.byte	0x00, 0xf0, 0x11, 0x00


	//----- nvinfo : EIATTR_KPARAM_INFO
	.align		4
.L_18:
        /*0048*/ 	.byte	0x04, 0x17
        /*004a*/ 	.short	(.L_20 - .L_19)
.L_19:
        /*004c*/ 	.word	0x00000000
        /*0050*/ 	.short	0x0007
        /*0052*/ 	.short	0x0038
        /*0054*/ 	.byte	0x00, 0xf5, 0x21, 0x00


	//----- nvinfo : EIATTR_KPARAM_INFO
	.align		4
.L_20:
        /*0058*/ 	.byte	0x04, 0x17
        /*005a*/ 	.short	(.L_22 - .L_21)
.L_21:
        /*005c*/ 	.word	0x00000000
        /*0060*/ 	.short	0x0006
        /*0062*/ 	.short	0x0030
        /*0064*/ 	.byte	0x00, 0xf0, 0x11, 0x00


	//----- nvinfo : EIATTR_KPARAM_INFO
	.align		4
.L_22:
        /*0068*/ 	.byte	0x04, 0x17
        /*006a*/ 	.short	(.L_24 - .L_23)
.L_23:
        /*006c*/ 	.word	0x00000000
        /*0070*/ 	.short	0x0005
        /*0072*/ 	.short	0x0028
        /*0074*/ 	.byte	0x00, 0xf5, 0x21, 0x00


	//----- nvinfo : EIATTR_KPARAM_INFO
	.align		4
.L_24:
        /*0078*/ 	.byte	0x04, 0x17
        /*007a*/ 	.short	(.L_26 - .L_25)
.L_25:
        /*007c*/ 	.word	0x00000000
        /*0080*/ 	.short	0x0004
        /*0082*/ 	.short	0x0020
        /*0084*/ 	.byte	0x00, 0xf0, 0x11, 0x00


	//----- nvinfo : EIATTR_KPARAM_INFO
	.align		4
.L_26:
        /*0088*/ 	.byte	0x04, 0x17
        /*008a*/ 	.short	(.L_28 - .L_27)
.L_27:
        /*008c*/ 	.word	0x00000000
        /*0090*/ 	.short	0x0003
        /*0092*/ 	.short	0x0018
        /*0094*/ 	.byte	0x00, 0xf5, 0x21, 0x00


	//----- nvinfo : EIATTR_KPARAM_INFO
	.align		4
.L_28:
        /*0098*/ 	.byte	0x04, 0x17
        /*009a*/ 	.short	(.L_30 - .L_29)
.L_29:
        /*009c*/ 	.word	0x00000000
        /*00a0*/ 	.short	0x0002
        /*00a2*/ 	.short	0x0010
        /*00a4*/ 	.byte	0x00, 0xf5, 0x21, 0x00


	//----- nvinfo : EIATTR_KPARAM_INFO
	.align		4
.L_30:
        /*00a8*/ 	.byte	0x04, 0x17
        /*00aa*/ 	.short	(.L_32 - .L_31)
.L_31:
        /*00ac*/ 	.word	0x00000000
        /*00b0*/ 	.short	0x0001
        /*00b2*/ 	.short	0x0008
        /*00b4*/ 	.byte	0x00, 0xf5, 0x21, 0x00


	//----- nvinfo : EIATTR_KPARAM_INFO
	.align		4
.L_32:
        /*00b8*/ 	.byte	0x04, 0x17
        /*00ba*/ 	.short	(.L_34 - .L_33)
.L_33:
        /*00bc*/ 	.word	0x00000000
        /*00c0*/ 	.short	0x0000
        /*00c2*/ 	.short	0x0000
        /*00c4*/ 	.byte	0x00, 0xf5, 0x21, 0x00


	//----- nvinfo : EIATTR_SPARSE_MMA_MASK
	.align		4
.L_34:
        /*00c8*/ 	.byte	0x03, 0x50
        /*00ca*/ 	.short	0x0000


	//----- nvinfo : EIATTR_MAXREG_COUNT
	.align		4
        /*00cc*/ 	.byte	0x03, 0x1b
        /*00ce*/ 	.short	0x00ff


	//----- nvinfo : EIATTR_MERCURY_ISA_VERSION
	.align		4
        /*00d0*/ 	.byte	0x03, 0x5f
        /*00d2*/ 	.short	0x0101


	//----- nvinfo : EIATTR_VRC_CTA_INIT_COUNT
	.align		4
        /*00d4*/ 	.byte	0x02, 0x4a
	.zero		1
	.zero		1


	//----- nvinfo : EIATTR_EXIT_INSTR_OFFSETS
	.align		4
        /*00d8*/ 	.byte	0x04, 0x1c
        /*00da*/ 	.short	(.L_36 - .L_35)


	//   ....[0]....
.L_35:
        /*00dc*/ 	.word	0x00000090


	//   ....[1]....
        /*00e0*/ 	.word	0x00003950


	//----- nvinfo : EIATTR_CRS_STACK_SIZE
	.align		4
.L_36:
        /*00e4*/ 	.byte	0x04, 0x1e
        /*00e6*/ 	.short	(.L_38 - .L_37)
.L_37:
        /*00e8*/ 	.word	0x00000000


	//----- nvinfo : EIATTR_CBANK_PARAM_SIZE
	.align		4
.L_38:
        /*00ec*/ 	.byte	0x03, 0x19
        /*00ee*/ 	.short	0x0050


	//----- nvinfo : EIATTR_PARAM_CBANK
	.align		4
        /*00f0*/ 	.byte	0x04, 0x0a
        /*00f2*/ 	.short	(.L_40 - .L_39)
	.align		4
.L_39:
        /*00f4*/ 	.word	index@(.nv.constant0._Z19mppi_rollout_kernelPKfS0_S0_S0_iPK8ObstacleiPfiifi)
        /*00f8*/ 	.short	0x0380
        /*00fa*/ 	.short	0x0050


	//----- nvinfo : EIATTR_SW_WAR
	.align		4
.L_40:
        /*00fc*/ 	.byte	0x04, 0x36
        /*00fe*/ 	.short	(.L_42 - .L_41)
.L_41:
        /*0100*/ 	.word	0x00000008
.L_42:


//--------------------- .nv.callgraph             --------------------------
	.section	.nv.callgraph,"",@"SHT_CUDA_CALLGRAPH"
	.align	4
	.sectionentsize	8
	.align		4
        /*0000*/ 	.word	0x00000000
	.align		4
        /*0004*/ 	.word	0xffffffff
	.align		4
        /*0008*/ 	.word	0x00000000
	.align		4
        /*000c*/ 	.word	0xfffffffe
	.align		4
        /*0010*/ 	.word	0x00000000
	.align		4
        /*0014*/ 	.word	0xfffffffd
	.align		4
        /*0018*/ 	.word	0x00000000
	.align		4
        /*001c*/ 	.word	0xfffffffc


//--------------------- .nv.constant4             --------------------------
	.section	.nv.constant4,"a",@progbits
	.align	8
	.align		8
.nv.constant4:
        /*0000*/ 	.dword	__cudart_i2opi_f


//--------------------- .text._Z19mppi_rollout_kernelPKfS0_S0_S0_iPK8ObstacleiPfiifi --------------------------
	.section	.text._Z19mppi_rollout_kernelPKfS0_S0_S0_iPK8ObstacleiPfiifi,"ax",@progbits
	.align	128
        .global         _Z19mppi_rollout_kernelPKfS0_S0_S0_iPK8ObstacleiPfiifi
        .type           _Z19mppi_rollout_kernelPKfS0_S0_S0_iPK8ObstacleiPfiifi,@function
        .size           _Z19mppi_rollout_kernelPKfS0_S0_S0_iPK8ObstacleiPfiifi,(.L_x_52 - _Z19mppi_rollout_kernelPKfS0_S0_S0_iPK8ObstacleiPfiifi)
        .other          _Z19mppi_rollout_kernelPKfS0_S0_S0_iPK8ObstacleiPfiifi,@"STO_CUDA_ENTRY STV_DEFAULT"
_Z19mppi_rollout_kernelPKfS0_S0_S0_iPK8ObstacleiPfiifi:
.text._Z19mppi_rollout_kernelPKfS0_S0_S0_iPK8ObstacleiPfiifi:
[----:B------:R-:W0:Y:S01]  /*0000*/  LDC R1, c[0x0][0x37c] ;  /* 0x0000df00ff017b82 */ /* 0x000e220000000800 */
[----:B------:R-:W1:Y:S07]  /*0010*/  S2R R0, SR_TID.X ;  /* 0x0000000000007919 */ /* 0x000e6e0000002100 */
[----:B------:R-:W1:Y:S01]  /*0020*/  S2UR UR4, SR_CTAID.X ;  /* 0x00000000000479c3 */ /* 0x000e620000002500 */
[----:B------:R-:W2:Y:S01]  /*0030*/  LDCU UR5, c[0x0][0x3c0] ;  /* 0x00007800ff0577ac */ /* 0x000ea20008000800 */
[----:B0-----:R-:W-:-:S05]  /*0040*/  VIADD R1, R1, 0xffffffe0 ;  /* 0xffffffe001017836 */ /* 0x001fca0000000000 */
[----:B------:R-:W-:Y:S01]  /*0050*/  R2UR UR20, R1 ;  /* 0x00000000011472ca */ /* 0x000fe200000e0000 */
[----:B------:R-:W1:Y:S02]  /*0060*/  LDC R5, c[0x0][0x360] ;  /* 0x0000d800ff057b82 */ /* 0x000e640000000800 */
[----:B-1----:R-:W-:-:S05]  /*0070*/  IMAD R5, R5, UR4, R0 ;  /* 0x0000000405057c24 */ /* 0x002fca000f8e0200 */
[----:B--2---:R-:W-:-:S13]  /*0080*/  ISETP.GE.AND P0, PT, R5, UR5, PT ;  /* 0x0000000505007c0c */ /* 0x004fda000bf06270 */
[----:B------:R-:W-:Y:S05]  /*0090*/  @P0 EXIT ;  /* 0x000000000000094d */ /* 0x000fea0003800000 */
[----:B------:R-:W0:Y:S01]  /*00a0*/  LDCU UR4, c[0x0][0x3c4] ;  /* 0x00007880ff0477ac */ /* 0x000e220008000800 */
[----:B------:R-:W-:Y:S01]  /*00b0*/  IMAD.MOV.U32 R6, RZ, RZ, RZ ;  /* 0x000000ffff067224 */ /* 0x000fe200078e00ff */
[----:B------:R-:W1:Y:S01]  /*00c0*/  LDCU.64 UR10, c[0x0][0x358] ;  /* 0x00006b00ff0a77ac */ /* 0x000e620008000a00 */
[----:B0-----:R-:W-:-:S09]  /*00d0*/  UISETP.GE.AND UP0, UPT, UR4, 0x1, UPT ;  /* 0x000000010400788c */ /* 0x001fd2000bf06270 */
[----:B-1----:R-:W-:Y:S05]  /*00e0*/  BRA.U !UP0, `(.L_x_0) ;  /* 0x00000039080c7547 */ /* 0x002fea000b800000 */
[----:B------:R-:W0:Y:S01]  /*00f0*/  LDC.64 R2, c[0x0][0x380] ;  /* 0x0000e000ff027b82 */ /* 0x000e220000000a00 */
[----:B------:R-:W1:Y:S07]  /*0100*/  LDCU UR8, c[0x0][0x3cc] ;  /* 0x00007980ff0877ac */ /* 0x000e6e0008000800 */
[----:B------:R-:W2:Y:S01]  /*0110*/  LDC R6, c[0x0][0x3a0] ;  /* 0x0000e800ff067b82 */ /* 0x000ea20000000800 */
[----:B0-----:R0:W5:Y:S04]  /*0120*/  LDG.E R7, desc[UR10][R2.64+0xc] ;  /* 0x00000c0a02077981 */ /* 0x001168000c1e1900 */
[----:B------:R0:W5:Y:S04]  /*0130*/  LDG.E R8, desc[UR10][R2.64+0x8] ;  /* 0x0000080a02087981 */ /* 0x000168000c1e1900 */
[----:B------:R0:W5:Y:S04]  /*0140*/  LDG.E R0, desc[UR10][R2.64+0x4] ;  /* 0x0000040a02007981 */ /* 0x000168000c1e1900 */
[----:B------:R0:W5:Y:S01]  /*0150*/  LDG.E R4, desc[UR10][R2.64] ;  /* 0x0000000a02047981 */ /* 0x000162000c1e1900 */
[----:B-1----:R-:W-:-:S05]  /*0160*/  IMAD.U32 R9, RZ, RZ, UR8 ;  /* 0x00000008ff097e24 */ /* 0x002fca000f8e00ff */
[----:B--2---:R-:W-:-:S04]  /*0170*/  VIADDMNMX R6, R9, 0xc8, R6, PT ;  /* 0x000000c809067846 */ /* 0x004fc80003800106 */
[----:B------:R-:W-:-:S04]  /*0180*/  VIADDMNMX R6, R9, 0x1, R6, !PT ;  /* 0x0000000109067846 */ /* 0x000fc80007800106 */
[----:B------:R-:W-:Y:S01]  /*0190*/  R2UR UR4, R6 ;  /* 0x00000000060472ca */ /* 0x000fe200000e0000 */
[----:B------:R-:W-:-:S12]  /*01a0*/  IMAD.MOV.U32 R6, RZ, RZ, RZ ;  /* 0x000000ffff067224 */ /* 0x000fd800078e00ff */
[----:B------:R-:W-:Y:S02]  /*01b0*/  UIADD3 UR9, UPT, UPT, UR4, -UR8, URZ ;  /* 0x8000000804097290 */ /* 0x000fe4000fffe0ff */
[----:B------:R-:W-:Y:S02]  /*01c0*/  UIADD3 UR8, UPT, UPT, -UR4, UR8, URZ ;  /* 0x0000000804087290 */ /* 0x000fe4000fffe1ff */
[----:B------:R-:W-:Y:S02]  /*01d0*/  ULOP3.LUT UR12, UR9, 0x7, URZ, 0xc0, !UPT ;  /* 0x00000007090c7892 */ /* 0x000fe4000f8ec0ff */
[----:B------:R-:W-:Y:S02]  /*01e0*/  ULOP3.LUT UR13, UR9, 0x3, URZ, 0xc0, !UPT ;  /* 0x00000003090d7892 */ /* 0x000fe4000f8ec0ff */
[----:B------:R-:W-:Y:S01]  /*01f0*/  ULOP3.LUT UR14, UR9, 0xfffffff8, URZ, 0xc0, !UPT ;  /* 0xfffffff8090e7892 */ /* 0x000fe2000f8ec0ff */
[----:B0-----:R-:W-:-:S11]  /*0200*/  UMOV UR4, URZ ;  /* 0x000000ff00047c82 */ /* 0x001fd60008000000 */
.L_x_38:
[----:B------:R-:W0:Y:S01]  /*0210*/  LDCU UR15, c[0x0][0x3c4] ;  /* 0x00007880ff0f77ac */ /* 0x000e220008000800 */
[----:B------:R-:W1:Y:S01]  /*0220*/  LDC.64 R2, c[0x0][0x390] ;  /* 0x0000e400ff027b82 */ /* 0x000e620000000a00 */
[----:B------:R-:W2:Y:S01]  /*0230*/  LDCU.64 UR6, c[0x0][0x388] ;  /* 0x00007100ff0677ac */ /* 0x000ea20008000a00 */
[----:B------:R-:W-:Y:S01]  /*0240*/  USHF.L.U32 UR5, UR4, 0x1, URZ ;  /* 0x0000000104057899 */ /* 0x000fe200080006ff */
[----:B0-----:R-:W-:-:S03]  /*0250*/  IMAD R9, R5, UR15, RZ ;  /* 0x0000000f05097c24 */ /* 0x001fc6000f8e02ff */
[----:B--2---:R-:W-:Y:S02]  /*0260*/  UIMAD.WIDE.U32 UR6, UR5, 0x4, UR6 ;  /* 0x00000004050678a5 */ /* 0x004fe4000f8e0006 */
[----:B------:R-:W-:-:S04]  /*0270*/  LEA R9, R9, UR5, 0x1 ;  /* 0x0000000509097c11 */ /* 0x000fc8000f8e08ff */
[----:B------:R-:W-:Y:S02]  /*0280*/  IMAD.U32 R12, RZ, RZ, UR6 ;  /* 0x00000006ff0c7e24 */ /* 0x000fe4000f8e00ff */
[----:B------:R-:W-:Y:S02]  /*0290*/  IMAD.U32 R13, RZ, RZ, UR7 ;  /* 0x00000007ff0d7e24 */ /* 0x000fe4000f8e00ff */
[----:B-1----:R-:W-:-:S03]  /*02a0*/  IMAD.WIDE R2, R9, 0x4, R2 ;  /* 0x0000000409027825 */ /* 0x002fc600078e0202 */
[----:B------:R-:W2:Y:S04]  /*02b0*/  LDG.E R11, desc[UR10][R12.64] ;  /* 0x0000000a0c0b7981 */ /* 0x000ea8000c1e1900 */
[----:B------:R-:W2:Y:S04]  /*02c0*/  LDG.E R10, desc[UR10][R2.64] ;  /* 0x0000000a020a7981 */ /* 0x000ea8000c1e1900 */
[----:B------:R-:W3:Y:S04]  /*02d0*/  LDG.E R15, desc[UR10][R12.64+0x4] ;  /* 0x0000040a0c0f7981 */ /* 0x000ee8000c1e1900 */
[----:B------:R0:W3:Y:S01]  /*02e0*/  LDG.E R14, desc[UR10][R2.64+0x4] ;  /* 0x0000040a020e7981 */ /* 0x0000e2000c1e1900 */
[C---:B-----5:R-:W-:Y:S01]  /*02f0*/  FMUL R9, R8.reuse, 0.63661974668502807617 ;  /* 0x3f22f98308097820 */ /* 0x060fe20000400000 */
[----:B------:R-:W-:Y:S01]  /*0300*/  FSETP.GE.AND P0, PT, |R8|, 105615, PT ;  /* 0x47ce47800800780b */ /* 0x000fe20003f06200 */
[----:B------:R-:W-:Y:S01]  /*0310*/  UIADD3 UR4, UPT, UPT, UR4, 0x1, URZ ;  /* 0x0000000104047890 */ /* 0x000fe2000fffe0ff */
[----:B------:R-:W-:Y:S03]  /*0320*/  BSSY.RECONVERGENT B0, `(.L_x_1) ;  /* 0x0000046000007945 */ /* 0x000fe60003800200 */
[----:B------:R-:W1:Y:S01]  /*0330*/  F2I.NTZ R9, R9 ;  /* 0x0000000900097305 */ /* 0x000e620000203100 */
[----:B------:R-:W-:Y:S01]  /*0340*/  UISETP.NE.AND UP0, UPT, UR4, UR15, UPT ;  /* 0x0000000f0400728c */ /* 0x000fe2000bf05270 */
[----:B-1----:R-:W-:Y:S01]  /*0350*/  I2FP.F32.S32 R17, R9 ;  /* 0x0000000900117245 */ /* 0x002fe20000201400 */
[----:B------:R-:W-:-:S04]  /*0360*/  IMAD.MOV.U32 R18, RZ, RZ, R9 ;  /* 0x000000ffff127224 */ /* 0x000fc800078e0009 */
[----:B------:R-:W-:-:S04]  /*0370*/  FFMA R16, R17, -1.5707962512969970703, R8 ;  /* 0xbfc90fda11107823 */ /* 0x000fc80000000008 */
[----:B------:R-:W-:Y:S01]  /*0380*/  FFMA R16, R17, -7.5497894158615963534e-08, R16 ;  /* 0xb3a2216811107823 */ /* 0x000fe20000000010 */
[----:B--2---:R-:W-:-:S03]  /*0390*/  FADD R10, R10, R11 ;  /* 0x0000000b0a0a7221 */ /* 0x004fc60000000000 */
[----:B------:R-:W-:Y:S02]  /*03a0*/  FFMA R11, R17, -5.3903029534742383927e-15, R16 ;  /* 0xa7c234c5110b7823 */ /* 0x000fe40000000010 */
[----:B------:R-:W-:-:S03]  /*03b0*/  FMNMX.NAN R10, R10, 0.52300000190734863281, PT ;  /* 0x3f05e3540a0a7809 */ /* 0x000fc60003820000 */
[----:B0-----:R-:W-:Y:S01]  /*03c0*/  MOV R2, R11 ;  /* 0x0000000b00027202 */ /* 0x001fe20000000f00 */
[----:B---3--:R-:W-:Y:S01]  /*03d0*/  FADD R14, R14, R15 ;  /* 0x0000000f0e0e7221 */ /* 0x008fe20000000000 */
[----:B------:R-:W-:-:S04]  /*03e0*/  FMNMX.NAN R13, R10, -0.52300000190734863281, !PT ;  /* 0xbf05e3540a0d7809 */ /* 0x000fc80007820000 */
[----:B------:R-:W-:Y:S01]  /*03f0*/  FMNMX.NAN R12, R14, 2, PT ;  /* 0x400000000e0c7809 */ /* 0x000fe20003820000 */
[----:B------:R-:W-:Y:S06]  /*0400*/  @!P0 BRA `(.L_x_2) ;  /* 0x0000000000dc8947 */ /* 0x000fec0003800000 */
[----:B------:R-:W-:-:S13]  /*0410*/  FSETP.NEU.AND P0, PT, |R8|, +INF , PT ;  /* 0x7f8000000800780b */ /* 0x000fda0003f0d200 */
[----:B------:R-:W-:Y:S01]  /*0420*/  @!P0 FMUL R2, RZ, R8 ;  /* 0x00000008ff028220 */ /* 0x000fe20000400000 */
[----:B------:R-:W-:Y:S01]  /*0430*/  @!P0 IMAD.MOV.U32 R9, RZ, RZ, RZ ;  /* 0x000000ffff098224 */ /* 0x000fe200078e00ff */
[----:B------:R-:W-:Y:S06]  /*0440*/  @!P0 BRA `(.L_x_2) ;  /* 0x0000000000cc8947 */ /* 0x000fec0003800000 */
[----:B------:R-:W-:Y:S01]  /*0450*/  IMAD.SHL.U32 R3, R8, 0x100, RZ ;  /* 0x0000010008037824 */ /* 0x000fe200078e00ff */
[----:B------:R-:W0:Y:S01]  /*0460*/  LDCU.64 UR16, c[0x4][URZ] ;  /* 0x01000000ff1077ac */ /* 0x000e220008000a00 */
[----:B------:R-:W-:Y:S02]  /*0470*/  IMAD.MOV.U32 R14, RZ, RZ, RZ ;  /* 0x000000ffff0e7224 */ /* 0x000fe400078e00ff */
[----:B------:R-:W-:Y:S01]  /*0480*/  IMAD.MOV.U32 R2, RZ, RZ, R1 ;  /* 0x000000ffff027224 */ /* 0x000fe200078e0001 */
[----:B------:R-:W-:Y:S01]  /*0490*/  LOP3.LUT R9, R3, 0x80000000, RZ, 0xfc, !PT ;  /* 0x8000000003097812 */ /* 0x000fe200078efcff */
[----:B------:R-:W-:Y:S01]  /*04a0*/  UMOV UR6, URZ ;  /* 0x000000ff00067c82 */ /* 0x000fe20008000000 */
[----:B------:R-:W-:-:S05]  /*04b0*/  UMOV UR5, URZ ;  /* 0x000000ff00057c82 */ /* 0x000fca0008000000 */
.L_x_3:
[----:B0-----:R-:W-:Y:S02]  /*04c0*/  IMAD.U32 R20, RZ, RZ, UR16 ;  /* 0x00000010ff147e24 */ /* 0x001fe4000f8e00ff */
[----:B------:R-:W-:-:S05]  /*04d0*/  IMAD.U32 R21, RZ, RZ, UR17 ;  /* 0x00000011ff157e24 */ /* 0x000fca000f8e00ff */
[----:B------:R-:W2:Y:S01]  /*04e0*/  LDG.E.CONSTANT R16, desc[UR10][R20.64] ;  /* 0x0000000a14107981 */ /* 0x000ea2000c1e9900 */
[----:B------:R-:W-:Y:S02]  /*04f0*/  UIADD3 UR16, UP1, UPT, UR16, 0x4, URZ ;  /* 0x0000000410107890 */ /* 0x000fe4000ff3e0ff */
[----:B------:R-:W-:Y:S02]  /*0500*/  UIADD3 UR5, UPT, UPT, UR5, 0x1, URZ ;  /* 0x0000000105057890 */ /* 0x000fe4000fffe0ff */
[----:B------:R-:W-:Y:S02]  /*0510*/  UIADD3.X UR17, UPT, UPT, URZ, UR17, URZ, UP1, !UPT ;  /* 0x00000011ff117290 */ /* 0x000fe40008ffe4ff */
[----:B------:R-:W-:Y:S01]  /*0520*/  UISETP.NE.AND UP1, UPT, UR5, 0x6, UPT ;  /* 0x000000060500788c */ /* 0x000fe2000bf25270 */
[----:B--2---:R-:W-:-:S03]  /*0530*/  IMAD.WIDE.U32 R16, R16, R9, RZ ;  /* 0x0000000910107225 */ /* 0x004fc600078e00ff */
[----:B------:R-:W-:-:S04]  /*0540*/  IADD3 R3, P0, PT, R16, R14, RZ ;  /* 0x0000000e10037210 */ /* 0x000fc80007f1e0ff */
[----:B------:R-:W-:Y:S01]  /*0550*/  IADD3.X R14, PT, PT, R17, UR6, RZ, P0, !PT ;  /* 0x00000006110e7c10 */ /* 0x000fe200087fe4ff */
[----:B------:R0:W-:Y:S02]  /*0560*/  STL [R2], R3 ;  /* 0x0000000302007387 */ /* 0x0001e40000100800 */
[----:B0-----:R-:W-:Y:S01]  /*0570*/  VIADD R2, R2, 0x4 ;  /* 0x0000000402027836 */ /* 0x001fe20000000000 */
[----:B------:R-:W-:Y:S06]  /*0580*/  BRA.U UP1, `(.L_x_3) ;  /* 0xfffffffd01cc7547 */ /* 0x000fec000b83ffff */
[----:B------:R-:W-:Y:S01]  /*0590*/  SHF.R.U32.HI R9, RZ, 0x17, R8 ;  /* 0x00000017ff097819 */ /* 0x000fe20000011608 */
[----:B------:R0:W-:Y:S03]  /*05a0*/  STL [R1+0x18], R14 ;  /* 0x0000180e01007387 */ /* 0x0001e60000100800 */
[C---:B------:R-:W-:Y:S02]  /*05b0*/  LOP3.LUT R2, R9.reuse, 0xe0, RZ, 0xc0, !PT ;  /* 0x000000e009027812 */ /* 0x040fe400078ec0ff */
[----:B------:R-:W-:Y:S02]  /*05c0*/  LOP3.LUT P0, RZ, R9, 0x1f, RZ, 0xc0, !PT ;  /* 0x0000001f09ff7812 */ /* 0x000fe4000780c0ff */
[----:B------:R-:W-:-:S04]  /*05d0*/  IADD3 R2, PT, PT, R2, -0x80, RZ ;  /* 0xffffff8002027810 */ /* 0x000fc80007ffe0ff */
[----:B------:R-:W-:-:S05]  /*05e0*/  SHF.R.U32.HI R2, RZ, 0x5, R2 ;  /* 0x00000005ff027819 */ /* 0x000fca0000011602 */
[----:B------:R-:W-:-:S05]  /*05f0*/  IMAD R15, R2, -0x4, R1 ;  /* 0xfffffffc020f7824 */ /* 0x000fca00078e0201 */
[----:B------:R-:W2:Y:S04]  /*0600*/  LDL R2, [R15+0x18] ;  /* 0x000018000f027983 */ /* 0x000ea80000100800 */
[----:B------:R-:W2:Y:S04]  /*0610*/  LDL R3, [R15+0x14] ;  /* 0x000014000f037983 */ /* 0x000ea80000100800 */
[----:B------:R-:W3:Y:S01]  /*0620*/  @P0 LDL R10, [R15+0x10] ;  /* 0x000010000f0a0983 */ /* 0x000ee20000100800 */
[----:B------:R-:W-:Y:S01]  /*0630*/  LOP3.LUT R9, R9, 0x1f, RZ, 0xc0, !PT ;  /* 0x0000001f09097812 */ /* 0x000fe200078ec0ff */
[----:B------:R-:W-:Y:S01]  /*0640*/  UMOV UR6, 0x54442d19 ;  /* 0x54442d1900067882 */ /* 0x000fe20000000000 */
[----:B------:R-:W-:-:S02]  /*0650*/  UMOV UR7, 0x3bf921fb ;  /* 0x3bf921fb00077882 */ /* 0x000fc40000000000 */
[-C--:B--2---:R-:W-:Y:S02]  /*0660*/  @P0 SHF.L.W.U32.HI R2, R3, R9.reuse, R2 ;  /* 0x0000000903020219 */ /* 0x084fe40000010e02 */
[----:B---3--:R-:W-:Y:S02]  /*0670*/  @P0 SHF.L.W.U32.HI R3, R10, R9, R3 ;  /* 0x000000090a030219 */ /* 0x008fe40000010e03 */
[----:B------:R-:W-:Y:S02]  /*0680*/  ISETP.GE.AND P0, PT, R8, RZ, PT ;  /* 0x000000ff0800720c */ /* 0x000fe40003f06270 */
[C-C-:B------:R-:W-:Y:S01]  /*0690*/  SHF.L.W.U32.HI R9, R3.reuse, 0x2, R2.reuse ;  /* 0x0000000203097819 */ /* 0x140fe20000010e02 */
[----:B------:R-:W-:Y:S01]  /*06a0*/  IMAD.SHL.U32 R3, R3, 0x4, RZ ;  /* 0x0000000403037824 */ /* 0x000fe200078e00ff */
[----:B------:R-:W-:Y:S02]  /*06b0*/  SHF.R.U32.HI R2, RZ, 0x1e, R2 ;  /* 0x0000001eff027819 */ /* 0x000fe40000011602 */
[----:B------:R-:W-:-:S04]  /*06c0*/  SHF.R.S32.HI R10, RZ, 0x1f, R9 ;  /* 0x0000001fff0a7819 */ /* 0x000fc80000011409 */
[C---:B------:R-:W-:Y:S02]  /*06d0*/  LOP3.LUT R16, R10.reuse, R3, RZ, 0x3c, !PT ;  /* 0x000000030a107212 */ /* 0x040fe400078e3cff */
[----:B------:R-:W-:Y:S02]  /*06e0*/  LOP3.LUT R17, R10, R9, RZ, 0x3c, !PT ;  /* 0x000000090a117212 */ /* 0x000fe400078e3cff */
[C---:B------:R-:W-:Y:S02]  /*06f0*/  LOP3.LUT R3, R9.reuse, R8, RZ, 0x3c, !PT ;  /* 0x0000000809037212 */ /* 0x040fe400078e3cff */
[----:B------:R-:W-:Y:S02]  /*0700*/  LEA.HI R9, R9, R2, RZ, 0x1 ;  /* 0x0000000209097211 */ /* 0x000fe400078f08ff */
[----:B------:R-:W0:Y:S01]  /*0710*/  I2F.F64.S64 R16, R16 ;  /* 0x0000001000107312 */ /* 0x000e220000301c00 */
[----:B------:R-:W-:Y:S02]  /*0720*/  ISETP.GE.AND P1, PT, R3, RZ, PT ;  /* 0x000000ff0300720c */ /* 0x000fe40003f26270 */
[----:B------:R-:W-:-:S04]  /*0730*/  IMAD.MOV R2, RZ, RZ, -R9 ;  /* 0x000000ffff027224 */ /* 0x000fc800078e0a09 */
[----:B------:R-:W-:Y:S01]  /*0740*/  @!P0 IMAD.MOV.U32 R9, RZ, RZ, R2 ;  /* 0x000000ffff098224 */ /* 0x000fe200078e0002 */
[----:B0-----:R-:W-:-:S10]  /*0750*/  DMUL R14, R16, UR6 ;  /* 0x00000006100e7c28 */ /* 0x001fd40008000000 */
[----:B------:R-:W0:Y:S02]  /*0760*/  F2F.F32.F64 R14, R14 ;  /* 0x0000000e000e7310 */ /* 0x000e240000301000 */
[----:B0-----:R-:W-:-:S07]  /*0770*/  FSEL R2, -R14, R14, !P1 ;  /* 0x0000000e0e027208 */ /* 0x001fce0004800100 */
.L_x_2:
[----:B------:R-:W-:Y:S05]  /*0780*/  BSYNC.RECONVERGENT B0 ;  /* 0x0000000000007941 */ /* 0x000fea0003800200 */
.L_x_1:
[C---:B------:R-:W-:Y:S01]  /*0790*/  LOP3.LUT R15, R9.reuse, 0x1, RZ, 0xc0, !PT ;  /* 0x00000001090f7812 */ /* 0x040fe200078ec0ff */
[----:B------:R-:W-:Y:S02]  /*07a0*/  IMAD.MOV.U32 R14, RZ, RZ, 0x37cbac00 ;  /* 0x37cbac00ff0e7424 */ /* 0x000fe400078e00ff */
[----:B------:R-:W-:Y:S01]  /*07b0*/  FMUL R3, R2, R2 ;  /* 0x0000000202037220 */ /* 0x000fe20000400000 */
[----:B------:R-:W-:Y:S01]  /*07c0*/  VIADD R9, R9, 0x1 ;  /* 0x0000000109097836 */ /* 0x000fe20000000000 */
[----:B------:R-:W-:Y:S01]  /*07d0*/  ISETP.NE.U32.AND P0, PT, R15, 0x1, PT ;  /* 0x000000010f00780c */ /* 0x000fe20003f05070 */
[----:B------:R-:W-:Y:S02]  /*07e0*/  IMAD.MOV.U32 R15, RZ, RZ, 0x3c0885e4 ;  /* 0x3c0885e4ff0f7424 */ /* 0x000fe400078e00ff */
[----:B------:R-:W-:Y:S01]  /*07f0*/  FFMA R10, R3, R14, -0.0013887860113754868507 ;  /* 0xbab607ed030a7423 */ /* 0x000fe2000000000e */
[----:B------:R-:W-:Y:S01]  /*0800*/  IMAD.MOV.U32 R16, RZ, RZ, 0x3e2aaaa8 ;  /* 0x3e2aaaa8ff107424 */ /* 0x000fe200078e00ff */
[----:B------:R-:W-:Y:S01]  /*0810*/  LOP3.LUT P1, RZ, R9, 0x2, RZ, 0xc0, !PT ;  /* 0x0000000209ff7812 */ /* 0x000fe2000782c0ff */
[----:B------:R-:W0:Y:S01]  /*0820*/  LDCU UR6, c[0x0][0x3c8] ;  /* 0x00007900ff0677ac */ /* 0x000e220008000800 */
[----:B------:R-:W-:Y:S01]  /*0830*/  FSEL R20, R15, 0.041666727513074874878, !P0 ;  /* 0x3d2aaabb0f147808 */ /* 0x000fe20004000000 */
[----:B------:R-:W-:Y:S01]  /*0840*/  BSSY.RECONVERGENT B0, `(.L_x_4) ;  /* 0x0000040000007945 */ /* 0x000fe20003800200 */
[----:B------:R-:W-:-:S02]  /*0850*/  FSEL R10, R10, -0.00019574658654164522886, P0 ;  /* 0xb94d41530a0a7808 */ /* 0x000fc40000000000 */
[----:B------:R-:W-:Y:S02]  /*0860*/  FSEL R9, -R16, -0.4999999701976776123, !P0 ;  /* 0xbeffffff10097808 */ /* 0x000fe40004000100 */
[----:B------:R-:W-:Y:S01]  /*0870*/  FSEL R2, R2, 1, !P0 ;  /* 0x3f80000002027808 */ /* 0x000fe20004000000 */
[----:B------:R-:W-:Y:S01]  /*0880*/  FFMA R10, R3, R10, R20 ;  /* 0x0000000a030a7223 */ /* 0x000fe20000000014 */
[----:B------:R-:W-:-:S03]  /*0890*/  FSETP.GE.AND P0, PT, |R8|, 105615, PT ;  /* 0x47ce47800800780b */ /* 0x000fc60003f06200 */
[C---:B------:R-:W-:Y:S01]  /*08a0*/  FFMA R9, R3.reuse, R10, R9 ;  /* 0x0000000a03097223 */ /* 0x040fe20000000009 */
[----:B------:R-:W-:-:S04]  /*08b0*/  FFMA R3, R3, R2, RZ ;  /* 0x0000000203037223 */ /* 0x000fc800000000ff */
[----:B------:R-:W-:-:S04]  /*08c0*/  FFMA R2, R3, R9, R2 ;  /* 0x0000000903027223 */ /* 0x000fc80000000002 */
[----:B------:R-:W-:-:S04]  /*08d0*/  @P1 FADD R2, RZ, -R2 ;  /* 0x80000002ff021221 */ /* 0x000fc80000000000 */
[----:B------:R-:W-:-:S04]  /*08e0*/  FMUL R3, R2, R7 ;  /* 0x0000000702037220 */ /* 0x000fc80000400000 */
[----:B0-----:R-:W-:Y:S01]  /*08f0*/  FFMA R4, R3, UR6, R4 ;  /* 0x0000000603047c23 */ /* 0x001fe20008000004 */
[----:B------:R-:W-:Y:S06]  /*0900*/  @!P0 BRA `(.L_x_5) ;  /* 0x0000000000cc8947 */ /* 0x000fec0003800000 */
[----:B------:R-:W-:-:S13]  /*0910*/  FSETP.NEU.AND P0, PT, |R8|, +INF , PT ;  /* 0x7f8000000800780b */ /* 0x000fda0003f0d200 */
[----:B------:R-:W-:Y:S01]  /*0920*/  @!P0 FMUL R11, RZ, R8 ;  /* 0x00000008ff0b8220 */ /* 0x000fe20000400000 */
[----:B------:R-:W-:Y:S01]  /*0930*/  @!P0 MOV R18, RZ ;  /* 0x000000ff00128202 */ /* 0x000fe20000000f00 */
[----:B------:R-:W-:Y:S06]  /*0940*/  @!P0 BRA `(.L_x_5) ;  /* 0x0000000000bc8947 */ /* 0x000fec0003800000 */
[----:B------:R-:W0:Y:S01]  /*0950*/  LDC.64 R2, c[0x4][RZ] ;  /* 0x01000000ff027b82 */ /* 0x000e220000000a00 */
[----:B------:R-:W-:Y:S01]  /*0960*/  IMAD.SHL.U32 R11, R8, 0x100, RZ ;  /* 0x00000100080b7824 */ /* 0x000fe200078e00ff */
[----:B------:R-:W-:Y:S01]  /*0970*/  UMOV UR5, URZ ;  /* 0x000000ff00057c82 */ /* 0x000fe20008000000 */
[----:B------:R-:W-:Y:S02]  /*0980*/  IMAD.MOV.U32 R10, RZ, RZ, RZ ;  /* 0x000000ffff0a7224 */ /* 0x000fe400078e00ff */
[----:B------:R-:W-:Y:S01]  /*0990*/  IMAD.MOV.U32 R9, RZ, RZ, RZ ;  /* 0x000000ffff097224 */ /* 0x000fe200078e00ff */
[----:B------:R-:W-:-:S07]  /*09a0*/  LOP3.LUT R17, R11, 0x80000000, RZ, 0xfc, !PT ;  /* 0x800000000b117812 */ /* 0x000fce00078efcff */
.L_x_6:
[----:B0-----:R-:W-:-:S06]  /*09b0*/  IMAD.WIDE.U32 R18, R9, 0x4, R2 ;  /* 0x0000000409127825 */ /* 0x001fcc00078e0002 */
[----:B------:R-:W2:Y:S01]  /*09c0*/  LDG.E.CONSTANT R18, desc[UR10][R18.64] ;  /* 0x0000000a12127981 */ /* 0x000ea2000c1e9900 */
[C---:B-1----:R-:W-:Y:S01]  /*09d0*/  LEA R11, R9.reuse, UR20, 0x2 ;  /* 0x00000014090b7c11 */ /* 0x042fe2000f8e10ff */
[----:B------:R-:W-:-:S05]  /*09e0*/  VIADD R9, R9, 0x1 ;  /* 0x0000000109097836 */ /* 0x000fca0000000000 */
[----:B------:R-:W-:Y:S01]  /*09f0*/  ISETP.NE.AND P0, PT, R9, 0x6, PT ;  /* 0x000000060900780c */ /* 0x000fe20003f05270 */
[----:B--2---:R-:W-:-:S03]  /*0a00*/  IMAD.WIDE.U32 R20, R18, R17, RZ ;  /* 0x0000001112147225 */ /* 0x004fc600078e00ff */
[----:B------:R-:W-:-:S04]  /*0a10*/  IADD3 R20, P1, PT, R20, R10, RZ ;  /* 0x0000000a14147210 */ /* 0x000fc80007f3e0ff */
[----:B------:R-:W-:Y:S01]  /*0a20*/  IADD3.X R10, PT, PT, R21, UR5, RZ, P1, !PT ;  /* 0x00000005150a7c10 */ /* 0x000fe20008ffe4ff */
[----:B------:R1:W-:Y:S04]  /*0a30*/  STL [R11], R20 ;  /* 0x000000140b007387 */ /* 0x0003e80000100800 */
[----:B------:R-:W-:Y:S05]  /*0a40*/  @P0 BRA `(.L_x_6) ;  /* 0xfffffffc00d80947 */ /* 0x000fea000383ffff */
[----:B-1----:R-:W-:Y:S01]  /*0a50*/  SHF.R.U32.HI R11, RZ, 0x17, R8 ;  /* 0x00000017ff0b7819 */ /* 0x002fe20000011608 */
[----:B------:R0:W-:Y:S03]  /*0a60*/  STL [R1+0x18], R10 ;  /* 0x0000180a01007387 */ /* 0x0001e60000100800 */
[C---:B------:R-:W-:Y:S02]  /*0a70*/  LOP3.LUT R2, R11.reuse, 0xe0, RZ, 0xc0, !PT ;  /* 0x000000e00b027812 */ /* 0x040fe400078ec0ff */
[----:B------:R-:W-:-:S03]  /*0a80*/  LOP3.LUT P0, RZ, R11, 0x1f, RZ, 0xc0, !PT ;  /* 0x0000001f0bff7812 */ /* 0x000fc6000780c0ff */
[----:B------:R-:W-:-:S05]  /*0a90*/  VIADD R2, R2, 0xffffff80 ;  /* 0xffffff8002027836 */ /* 0x000fca0000000000 */
[----:B------:R-:W-:-:S05]  /*0aa0*/  SHF.R.U32.HI R2, RZ, 0x5, R2 ;  /* 0x00000005ff027819 */ /* 0x000fca0000011602 */
[----:B------:R-:W-:-:S05]  /*0ab0*/  IMAD R17, R2, -0x4, R1 ;  /* 0xfffffffc02117824 */ /* 0x000fca00078e0201 */
[----:B------:R-:W2:Y:S04]  /*0ac0*/  LDL R9, [R17+0x18] ;  /* 0x0000180011097983 */ /* 0x000ea80000100800 */
[----:B------:R-:W2:Y:S04]  /*0ad0*/  LDL R2, [R17+0x14] ;  /* 0x0000140011027983 */ /* 0x000ea80000100800 */
[----:B------:R-:W3:Y:S01]  /*0ae0*/  @P0 LDL R3, [R17+0x10] ;  /* 0x0000100011030983 */ /* 0x000ee20000100800 */
[----:B------:R-:W-:Y:S01]  /*0af0*/  LOP3.LUT R11, R11, 0x1f, RZ, 0xc0, !PT ;  /* 0x0000001f0b0b7812 */ /* 0x000fe200078ec0ff */
[----:B------:R-:W-:Y:S01]  /*0b00*/  UMOV UR16, 0x54442d19 ;  /* 0x54442d1900107882 */ /* 0x000fe20000000000 */
[----:B------:R-:W-:Y:S01]  /*0b10*/  UMOV UR17, 0x3bf921fb ;  /* 0x3bf921fb00117882 */ /* 0x000fe20000000000 */
[----:B------:R-:W-:-:S02]  /*0b20*/  ISETP.GE.AND P1, PT, R8, RZ, PT ;  /* 0x000000ff0800720c */ /* 0x000fc40003f26270 */
[-C--:B--2---:R-:W-:Y:S02]  /*0b30*/  @P0 SHF.L.W.U32.HI R9, R2, R11.reuse, R9 ;  /* 0x0000000b02090219 */ /* 0x084fe40000010e09 */
[----:B---3--:R-:W-:Y:S02]  /*0b40*/  @P0 SHF.L.W.U32.HI R2, R3, R11, R2 ;  /* 0x0000000b03020219 */ /* 0x008fe40000010e02 */
[--C-:B------:R-:W-:Y:S02]  /*0b50*/  SHF.R.U32.HI R18, RZ, 0x1e, R9.reuse ;  /* 0x0000001eff127819 */ /* 0x100fe40000011609 */
[C---:B------:R-:W-:Y:S01]  /*0b60*/  SHF.L.W.U32.HI R11, R2.reuse, 0x2, R9 ;  /* 0x00000002020b7819 */ /* 0x040fe20000010e09 */
[----:B------:R-:W-:-:S03]  /*0b70*/  IMAD.SHL.U32 R2, R2, 0x4, RZ ;  /* 0x0000000402027824 */ /* 0x000fc600078e00ff */
[----:B------:R-:W-:Y:S02]  /*0b80*/  SHF.R.S32.HI R3, RZ, 0x1f, R11 ;  /* 0x0000001fff037819 */ /* 0x000fe4000001140b */
[----:B------:R-:W-:Y:S02]  /*0b90*/  LOP3.LUT R9, R11, R8, RZ, 0x3c, !PT ;  /* 0x000000080b097212 */ /* 0x000fe400078e3cff */
[C---:B------:R-:W-:Y:S02]  /*0ba0*/  LOP3.LUT R2, R3.reuse, R2, RZ, 0x3c, !PT ;  /* 0x0000000203027212 */ /* 0x040fe400078e3cff */
[----:B------:R-:W-:Y:S02]  /*0bb0*/  LOP3.LUT R3, R3, R11, RZ, 0x3c, !PT ;  /* 0x0000000b03037212 */ /* 0x000fe400078e3cff */
[----:B------:R-:W-:Y:S02]  /*0bc0*/  LEA.HI R18, R11, R18, RZ, 0x1 ;  /* 0x000000120b127211 */ /* 0x000fe400078f08ff */
[----:B------:R-:W-:-:S02]  /*0bd0*/  ISETP.GE.AND P0, PT, R9, RZ, PT ;  /* 0x000000ff0900720c */ /* 0x000fc40003f06270 */
[----:B------:R-:W1:Y:S01]  /*0be0*/  I2F.F64.S64 R2, R2 ;  /* 0x0000000200027312 */ /* 0x000e620000301c00 */
[----:B------:R-:W-:-:S05]  /*0bf0*/  IMAD.MOV R9, RZ, RZ, -R18 ;  /* 0x000000ffff097224 */ /* 0x000fca00078e0a12 */
[----:B------:R-:W-:Y:S01]  /*0c00*/  @!P1 MOV R18, R9 ;  /* 0x0000000900129202 */ /* 0x000fe20000000f00 */
[----:B-1----:R-:W-:-:S10]  /*0c10*/  DMUL R20, R2, UR16 ;  /* 0x0000001002147c28 */ /* 0x002fd40008000000 */
[----:B------:R-:W1:Y:S02]  /*0c20*/  F2F.F32.F64 R20, R20 ;  /* 0x0000001400147310 */ /* 0x000e640000301000 */
[----:B01----:R-:W-:-:S07]  /*0c30*/  FSEL R11, -R20, R20, !P0 ;  /* 0x00000014140b7208 */ /* 0x003fce0004000100 */
.L_x_5:
[----:B------:R-:W-:Y:S05]  /*0c40*/  BSYNC.RECONVERGENT B0 ;  /* 0x0000000000007941 */ /* 0x000fea0003800200 */
.L_x_4:
[----:B------:R-:W-:Y:S01]  /*0c50*/  FMUL R3, R11, R11 ;  /* 0x0000000b0b037220 */ /* 0x000fe20000400000 */
[C---:B------:R-:W-:Y:S01]  /*0c60*/  LOP3.LUT R2, R18.reuse, 0x1, RZ, 0xc0, !PT ;  /* 0x0000000112027812 */ /* 0x040fe200078ec0ff */
[----:B------:R-:W-:Y:S01]  /*0c70*/  FMUL R10, R13, 0.63661974668502807617 ;  /* 0x3f22f9830d0a7820 */ /* 0x000fe20000400000 */
[----:B------:R-:W-:Y:S01]  /*0c80*/  LOP3.LUT P1, RZ, R18, 0x2, RZ, 0xc0, !PT ;  /* 0x0000000212ff7812 */ /* 0x000fe2000782c0ff */
[----:B------:R-:W-:Y:S01]  /*0c90*/  FFMA R14, R3, R14, -0.0013887860113754868507 ;  /* 0xbab607ed030e7423 */ /* 0x000fe2000000000e */
[----:B------:R-:W-:Y:S01]  /*0ca0*/  ISETP.NE.U32.AND P0, PT, R2, 0x1, PT ;  /* 0x000000010200780c */ /* 0x000fe20003f05070 */
[----:B------:R-:W-:Y:S02]  /*0cb0*/  BSSY.RECONVERGENT B0, `(.L_x_7) ;  /* 0x0000046000007945 */ /* 0x000fe40003800200 */
[----:B------:R-:W0:Y:S01]  /*0cc0*/  F2I.NTZ R10, R10 ;  /* 0x0000000a000a7305 */ /* 0x000e220000203100 */
[----:B------:R-:W-:Y:S02]  /*0cd0*/  FSEL R2, R15, 0.041666727513074874878, P0 ;  /* 0x3d2aaabb0f027808 */ /* 0x000fe40000000000 */
[----:B------:R-:W-:-:S02]  /*0ce0*/  FSEL R14, R14, -0.00019574658654164522886, !P0 ;  /* 0xb94d41530e0e7808 */ /* 0x000fc40004000000 */
[----:B------:R-:W-:-:S03]  /*0cf0*/  FSEL R9, -R16, -0.4999999701976776123, P0 ;  /* 0xbeffffff10097808 */ /* 0x000fc60000000100 */
[----:B------:R-:W-:Y:S01]  /*0d00*/  FFMA R14, R3, R14, R2 ;  /* 0x0000000e030e7223 */ /* 0x000fe20000000002 */
[----:B------:R-:W-:Y:S02]  /*0d10*/  FSEL R2, R11, 1, P0 ;  /* 0x3f8000000b027808 */ /* 0x000fe40000000000 */
[----:B------:R-:W-:Y:S01]  /*0d20*/  FSETP.GE.AND P0, PT, |R13|, 105615, PT ;  /* 0x47ce47800d00780b */ /* 0x000fe20003f06200 */
[C---:B------:R-:W-:Y:S02]  /*0d30*/  FFMA R9, R3.reuse, R14, R9 ;  /* 0x0000000e03097223 */ /* 0x040fe40000000009 */
[----:B------:R-:W-:Y:S01]  /*0d40*/  FFMA R3, R3, R2, RZ ;  /* 0x0000000203037223 */ /* 0x000fe200000000ff */
[----:B0-----:R-:W-:-:S03]  /*0d50*/  I2FP.F32.S32 R14, R10 ;  /* 0x0000000a000e7245 */ /* 0x001fc60000201400 */
[----:B------:R-:W-:Y:S02]  /*0d60*/  FFMA R2, R3, R9, R2 ;  /* 0x0000000903027223 */ /* 0x000fe40000000002 */
[C---:B------:R-:W-:Y:S02]  /*0d70*/  FFMA R3, R14.reuse, -1.5707962512969970703, R13 ;  /* 0xbfc90fda0e037823 */ /* 0x040fe4000000000d */
[----:B------:R-:W-:Y:S02]  /*0d80*/  @P1 FADD R2, RZ, -R2 ;  /* 0x80000002ff021221 */ /* 0x000fe40000000000 */
[----:B------:R-:W-:Y:S02]  /*0d90*/  FFMA R9, R14, -7.5497894158615963534e-08, R3 ;  /* 0xb3a221680e097823 */ /* 0x000fe40000000003 */
[----:B------:R-:W-:Y:S02]  /*0da0*/  FMUL R3, R2, R7 ;  /* 0x0000000702037220 */ /* 0x000fe40000400000 */
[----:B------:R-:W-:-:S02]  /*0db0*/  FFMA R9, R14, -5.3903029534742383927e-15, R9 ;  /* 0xa7c234c50e097823 */ /* 0x000fc40000000009 */
[----:B------:R-:W-:Y:S01]  /*0dc0*/  FFMA R0, R3, UR6, R0 ;  /* 0x0000000603007c23 */ /* 0x000fe20008000000 */
[----:B------:R-:W-:Y:S06]  /*0dd0*/  @!P0 BRA `(.L_x_8) ;  /* 0x0000000000cc8947 */ /* 0x000fec0003800000 */
[----:B------:R-:W-:-:S13]  /*0de0*/  FSETP.NEU.AND P0, PT, |R13|, +INF , PT ;  /* 0x7f8000000d00780b */ /* 0x000fda0003f0d200 */
[----:B------:R-:W-:Y:S01]  /*0df0*/  @!P0 FMUL R9, RZ, R13 ;  /* 0x0000000dff098220 */ /* 0x000fe20000400000 */
[----:B------:R-:W-:Y:S01]  /*0e00*/  @!P0 IMAD.MOV.U32 R10, RZ, RZ, RZ ;  /* 0x000000ffff0a8224 */ /* 0x000fe200078e00ff */
[----:B------:R-:W-:Y:S06]  /*0e10*/  @!P0 BRA `(.L_x_8) ;  /* 0x0000000000bc8947 */ /* 0x000fec0003800000 */
[----:B------:R-:W0:Y:S01]  /*0e20*/  LDC.64 R2, c[0x4][RZ] ;  /* 0x01000000ff027b82 */ /* 0x000e220000000a00 */
[----:B------:R-:W-:Y:S01]  /*0e30*/  IMAD.SHL.U32 R10, R13, 0x100, RZ ;  /* 0x000001000d0a7824 */ /* 0x000fe200078e00ff */
[----:B------:R-:W-:Y:S01]  /*0e40*/  UMOV UR5, URZ ;  /* 0x000000ff00057c82 */ /* 0x000fe20008000000 */
[----:B------:R-:W-:Y:S02]  /*0e50*/  IMAD.MOV.U32 R14, RZ, RZ, RZ ;  /* 0x000000ffff0e7224 */ /* 0x000fe400078e00ff */
[----:B------:R-:W-:Y:S01]  /*0e60*/  IMAD.MOV.U32 R9, RZ, RZ, RZ ;  /* 0x000000ffff097224 */ /* 0x000fe200078e00ff */
[----:B------:R-:W-:-:S07]  /*0e70*/  LOP3.LUT R19, R10, 0x80000000, RZ, 0xfc, !PT ;  /* 0x800000000a137812 */ /* 0x000fce00078efcff */
.L_x_9:
[----:B0-----:R-:W-:-:S05]  /*0e80*/  IMAD.WIDE.U32 R16, R9, 0x4, R2 ;  /* 0x0000000409107825 */ /* 0x001fca00078e0002 */
[----:B-1----:R-:W2:Y:S01]  /*0e90*/  LDG.E.CONSTANT R10, desc[UR10][R16.64] ;  /* 0x0000000a100a7981 */ /* 0x002ea2000c1e9900 */
[C---:B------:R-:W-:Y:S01]  /*0ea0*/  LEA R15, R9.reuse, UR20, 0x2 ;  /* 0x00000014090f7c11 */ /* 0x040fe2000f8e10ff */
[----:B------:R-:W-:-:S05]  /*0eb0*/  VIADD R9, R9, 0x1 ;  /* 0x0000000109097836 */ /* 0x000fca0000000000 */
[----:B------:R-:W-:Y:S01]  /*0ec0*/  ISETP.NE.AND P0, PT, R9, 0x6, PT ;  /* 0x000000060900780c */ /* 0x000fe20003f05270 */
[----:B--2---:R-:W-:-:S03]  /*0ed0*/  IMAD.WIDE.U32 R10, R10, R19, RZ ;  /* 0x000000130a0a7225 */ /* 0x004fc600078e00ff */
[----:B------:R-:W-:-:S04]  /*0ee0*/  IADD3 R10, P1, PT, R10, R14, RZ ;  /* 0x0000000e0a0a7210 */ /* 0x000fc80007f3e0ff */
[----:B------:R-:W-:Y:S01]  /*0ef0*/  IADD3.X R14, PT, PT, R11, UR5, RZ, P1, !PT ;  /* 0x000000050b0e7c10 */ /* 0x000fe20008ffe4ff */
[----:B------:R1:W-:Y:S04]  /*0f00*/  STL [R15], R10 ;  /* 0x0000000a0f007387 */ /* 0x0003e80000100800 */
[----:B------:R-:W-:Y:S05]  /*0f10*/  @P0 BRA `(.L_x_9) ;  /* 0xfffffffc00d80947 */ /* 0x000fea000383ffff */
[----:B------:R-:W-:Y:S01]  /*0f20*/  SHF.R.U32.HI R9, RZ, 0x17, R13 ;  /* 0x00000017ff097819 */ /* 0x000fe2000001160d */
        /* <DEDUP_REMOVED lines=8> */
[----:B-1----:R-:W3:Y:S01]  /*0fb0*/  @P0 LDL R10, [R11+0x10] ;  /* 0x000010000b0a0983 */ /* 0x002ee20000100800 */
[----:B------:R-:W-:Y:S01]  /*0fc0*/  LOP3.LUT R9, R9, 0x1f, RZ, 0xc0, !PT ;  /* 0x0000001f09097812 */ /* 0x000fe200078ec0ff */
[----:B------:R-:W-:Y:S01]  /*0fd0*/  UMOV UR6, 0x54442d19 ;  /* 0x54442d1900067882 */ /* 0x000fe20000000000 */
[----:B------:R-:W-:-:S02]  /*0fe0*/  UMOV UR7, 0x3bf921fb ;  /* 0x3bf921fb00077882 */ /* 0x000fc40000000000 */
[-C--:B--2---:R-:W-:Y:S02]  /*0ff0*/  @P0 SHF.L.W.U32.HI R2, R3, R9.reuse, R2 ;  /* 0x0000000903020219 */ /* 0x084fe40000010e02 */
[----:B---3--:R-:W-:Y:S02]  /*1000*/  @P0 SHF.L.W.U32.HI R3, R10, R9, R3 ;  /* 0x000000090a030219 */ /* 0x008fe40000010e03 */
[----:B------:R-:W-:Y:S02]  /*1010*/  ISETP.GE.AND P0, PT, R13, RZ, PT ;  /* 0x000000ff0d00720c */ /* 0x000fe40003f06270 */
[C---:B------:R-:W-:Y:S01]  /*1020*/  SHF.L.W.U32.HI R10, R3.reuse, 0x2, R2 ;  /* 0x00000002030a7819 */ /* 0x040fe20000010e02 */
[----:B------:R-:W-:-:S03]  /*1030*/  IMAD.SHL.U32 R3, R3, 0x4, RZ ;  /* 0x0000000403037824 */ /* 0x000fc600078e00ff */
[----:B------:R-:W-:Y:S02]  /*1040*/  SHF.R.S32.HI R9, RZ, 0x1f, R10 ;  /* 0x0000001fff097819 */ /* 0x000fe4000001140a */
[----:B------:R-:W-:Y:S02]  /*1050*/  LOP3.LUT R13, R10, R13, RZ, 0x3c, !PT ;  /* 0x0000000d0a0d7212 */ /* 0x000fe400078e3cff */
[C---:B------:R-:W-:Y:S02]  /*1060*/  LOP3.LUT R16, R9.reuse, R3, RZ, 0x3c, !PT ;  /* 0x0000000309107212 */ /* 0x040fe400078e3cff */
[----:B------:R-:W-:Y:S02]  /*1070*/  LOP3.LUT R17, R9, R10, RZ, 0x3c, !PT ;  /* 0x0000000a09117212 */ /* 0x000fe400078e3cff */
[----:B------:R-:W-:Y:S02]  /*1080*/  SHF.R.U32.HI R3, RZ, 0x1e, R2 ;  /* 0x0000001eff037819 */ /* 0x000fe40000011602 */
[----:B------:R-:W-:-:S02]  /*1090*/  ISETP.GE.AND P1, PT, R13, RZ, PT ;  /* 0x000000ff0d00720c */ /* 0x000fc40003f26270 */
[----:B------:R-:W0:Y:S01]  /*10a0*/  I2F.F64.S64 R16, R16 ;  /* 0x0000001000107312 */ /* 0x000e220000301c00 */
[----:B------:R-:W-:-:S04]  /*10b0*/  LEA.HI R10, R10, R3, RZ, 0x1 ;  /* 0x000000030a0a7211 */ /* 0x000fc800078f08ff */
[----:B------:R-:W-:-:S05]  /*10c0*/  IADD3 R2, PT, PT, -R10, RZ, RZ ;  /* 0x000000ff0a027210 */ /* 0x000fca0007ffe1ff */
[----:B------:R-:W-:Y:S01]  /*10d0*/  @!P0 IMAD.MOV.U32 R10, RZ, RZ, R2 ;  /* 0x000000ffff0a8224 */ /* 0x000fe200078e0002 */
[----:B0-----:R-:W-:-:S10]  /*10e0*/  DMUL R14, R16, UR6 ;  /* 0x00000006100e7c28 */ /* 0x001fd40008000000 */
[----:B------:R-:W0:Y:S02]  /*10f0*/  F2F.F32.F64 R14, R14 ;  /* 0x0000000e000e7310 */ /* 0x000e240000301000 */
[----:B0-----:R-:W-:-:S07]  /*1100*/  FSEL R9, -R14, R14, !P1 ;  /* 0x0000000e0e097208 */ /* 0x001fce0004800100 */
.L_x_8:
[----:B------:R-:W-:Y:S05]  /*1110*/  BSYNC.RECONVERGENT B0 ;  /* 0x0000000000007941 */ /* 0x000fea0003800200 */
.L_x_7:
[----:B------:R-:W-:Y:S01]  /*1120*/  IMAD.MOV.U32 R3, RZ, RZ, R9 ;  /* 0x000000ffff037224 */ /* 0x000fe200078e0009 */
[----:B------:R-:W-:Y:S01]  /*1130*/  LOP3.LUT R10, R10, 0x1, RZ, 0xc0, !PT ;  /* 0x000000010a0a7812 */ /* 0x000fe200078ec0ff */
[----:B------:R-:W-:Y:S01]  /*1140*/  IMAD.MOV.U32 R9, RZ, RZ, 0x3c190000 ;  /* 0x3c190000ff097424 */ /* 0x000fe200078e00ff */
[----:B------:R-:W0:Y:S01]  /*1150*/  LDCU UR5, c[0x0][0x3a0] ;  /* 0x00007400ff0577ac */ /* 0x000e220008000800 */
[C---:B------:R-:W-:Y:S01]  /*1160*/  FMUL R2, R3.reuse, R3 ;  /* 0x0000000303027220 */ /* 0x040fe20000400000 */
[----:B------:R-:W-:Y:S01]  /*1170*/  FSETP.NEU.AND P0, PT, |R3|, 0.00049096695147454738617, PT ;  /* 0x3a00b43c0300780b */ /* 0x000fe20003f0d200 */
[----:B------:R-:W-:Y:S01]  /*1180*/  BSSY.RECONVERGENT B1, `(.L_x_10) ;  /* 0x0000017000017945 */ /* 0x000fe20003800200 */
[----:B------:R-:W-:Y:S01]  /*1190*/  ISETP.NE.U32.AND P1, PT, R10, 0x1, PT ;  /* 0x000000010a00780c */ /* 0x000fe20003f25070 */
[C---:B------:R-:W-:Y:S01]  /*11a0*/  FFMA R9, R2.reuse, R9, 0.003265380859375 ;  /* 0x3b56000002097423 */ /* 0x040fe20000000009 */
[----:B------:R-:W0:Y:S03]  /*11b0*/  LDCU UR6, c[0x0][0x3cc] ;  /* 0x00007980ff0677ac */ /* 0x000e260008000800 */
[----:B------:R-:W-:-:S04]  /*11c0*/  FFMA R9, R2, R9, 0.0242919921875 ;  /* 0x3cc7000002097423 */ /* 0x000fc80000000009 */
[----:B------:R-:W-:-:S04]  /*11d0*/  FFMA R9, R2, R9, 0.053466796875 ;  /* 0x3d5b000002097423 */ /* 0x000fc80000000009 */
[----:B------:R-:W-:-:S04]  /*11e0*/  FFMA R9, R2, R9, 0.13337790966033935547 ;  /* 0x3e08943802097423 */ /* 0x000fc80000000009 */
[C---:B------:R-:W-:Y:S01]  /*11f0*/  FFMA R10, R2.reuse, R9, 0.33333230018615722656 ;  /* 0x3eaaaa88020a7423 */ /* 0x040fe20000000009 */
[----:B------:R-:W-:Y:S01]  /*1200*/  FMUL R2, R2, R3 ;  /* 0x0000000302027220 */ /* 0x000fe20000400000 */
[----:B------:R-:W-:Y:S01]  /*1210*/  IMAD.MOV.U32 R9, RZ, RZ, 0x3ecccccd ;  /* 0x3ecccccdff097424 */ /* 0x000fe200078e00ff */
[----:B0-----:R-:W-:Y:S02]  /*1220*/  UISETP.GT.AND UP1, UPT, UR5, UR6, UPT ;  /* 0x000000060500728c */ /* 0x001fe4000bf24270 */
[----:B------:R-:W-:Y:S01]  /*1230*/  @P0 FFMA R3, R10, R2, R3 ;  /* 0x000000020a030223 */ /* 0x000fe20000000003 */
[----:B------:R-:W-:Y:S01]  /*1240*/  IMAD.MOV.U32 R2, RZ, RZ, 0x40200000 ;  /* 0x40200000ff027424 */ /* 0x000fe200078e00ff */
[----:B------:R-:W0:Y:S03]  /*1250*/  FCHK P0, R7, 2.5 ;  /* 0x4020000007007902 */ /* 0x000e260000000000 */
[----:B------:R-:W-:-:S04]  /*1260*/  FFMA R2, R9, -R2, 1 ;  /* 0x3f80000009027423 */ /* 0x000fc80000000802 */
[----:B------:R-:W-:Y:S01]  /*1270*/  FFMA R2, R2, R9, 0.40000000596046447754 ;  /* 0x3ecccccd02027423 */ /* 0x000fe20000000009 */
[----:B------:R-:W1:Y:S03]  /*1280*/  @!P1 MUFU.RCP R3, -R3 ;  /* 0x8000000300039308 */ /* 0x000e660000001000 */
[----:B------:R-:W-:-:S04]  /*1290*/  FFMA R10, R2, R7, RZ ;  /* 0x00000007020a7223 */ /* 0x000fc800000000ff */
[----:B------:R-:W-:-:S04]  /*12a0*/  FFMA R9, R10, -2.5, R7 ;  /* 0xc02000000a097823 */ /* 0x000fc80000000007 */
[----:B------:R-:W-:Y:S01]  /*12b0*/  FFMA R2, R2, R9, R10 ;  /* 0x0000000902027223 */ /* 0x000fe2000000000a */
[----:B0-----:R-:W-:Y:S06]  /*12c0*/  @!P0 BRA `(.L_x_11) ;  /* 0x0000000000088947 */ /* 0x001fec0003800000 */
[----:B------:R-:W-:-:S07]  /*12d0*/  MOV R10, 0x12f0 ;  /* 0x000012f0000a7802 */ /* 0x000fce0000000f00 */
[----:B-1----:R-:W-:Y:S05]  /*12e0*/  CALL.REL.NOINC `($__internal_0_$__cuda_sm3x_div_rn_noftz_f32_slowpath) ;  /* 0x00000024009c7944 */ /* 0x002fea0003c00000 */
.L_x_11:
[----:B------:R-:W-:Y:S05]  /*12f0*/  BSYNC.RECONVERGENT B1 ;  /* 0x0000000000017941 */ /* 0x000fea0003800200 */
.L_x_10:
[----:B------:R-:W0:Y:S01]  /*1300*/  LDCU UR6, c[0x0][0x3c8] ;  /* 0x00007900ff0677ac */ /* 0x000e220008000800 */
[----:B------:R-:W-:Y:S01]  /*1310*/  FMNMX.NAN R12, R12, -2, !PT ;  /* 0xc00000000c0c7809 */ /* 0x000fe20007820000 */
[----:B-1----:R-:W-:Y:S01]  /*1320*/  FMUL R3, R3, R2 ;  /* 0x0000000203037220 */ /* 0x002fe20000400000 */
[----:B------:R-:W1:Y:S03]  /*1330*/  LDCU UR5, c[0x0][0x3cc] ;  /* 0x00007980ff0577ac */ /* 0x000e660008000800 */
[----:B0-----:R-:W-:Y:S01]  /*1340*/  FFMA R8, R3, UR6, R8 ;  /* 0x0000000603087c23 */ /* 0x001fe20008000008 */
[----:B------:R-:W-:Y:S01]  /*1350*/  FFMA R7, R12, UR6, R7 ;  /* 0x000000060c077c23 */ /* 0x000fe20008000007 */
[----:B-1----:R-:W-:Y:S01]  /*1360*/  IMAD.U32 R9, RZ, RZ, UR5 ;  /* 0x00000005ff097e24 */ /* 0x002fe2000f8e00ff */
[----:B------:R-:W-:Y:S06]  /*1370*/  BRA.U !UP1, `(.L_x_12) ;  /* 0x0000000909b07547 */ /* 0x000fec000b800000 */
[----:B------:R-:W-:Y:S01]  /*1380*/  UISETP.GT.U32.AND UP2, UPT, UR8, -0x8, UPT ;  /* 0xfffffff80800788c */ /* 0x000fe2000bf44070 */
[----:B------:R-:W-:Y:S01]  /*1390*/  IMAD.MOV.U32 R13, RZ, RZ, 0x501502f9 ;  /* 0x501502f9ff0d7424 */ /* 0x000fe200078e00ff */
[----:B------:R-:W-:Y:S01]  /*13a0*/  MOV R12, UR5 ;  /* 0x00000005000c7c02 */ /* 0x000fe20008000f00 */
[----:B------:R-:W-:Y:S01]  /*13b0*/  IMAD.U32 R9, RZ, RZ, UR5 ;  /* 0x00000005ff097e24 */ /* 0x000fe2000f8e00ff */
[----:B------:R-:W-:-:S05]  /*13c0*/  UISETP.NE.AND UP1, UPT, UR12, URZ, UPT ;  /* 0x000000ff0c00728c */ /* 0x000fca000bf25270 */
[----:B------:R-:W-:Y:S06]  /*13d0*/  BRA.U UP2, `(.L_x_13) ;  /* 0x00000005024c7547 */ /* 0x000fec000b800000 */
[----:B------:R-:W0:Y:S01]  /*13e0*/  LDC.64 R2, c[0x0][0x398] ;  /* 0x0000e600ff027b82 */ /* 0x000e220000000a00 */
[----:B------:R-:W-:Y:S02]  /*13f0*/  IMAD.MOV.U32 R13, RZ, RZ, 0x501502f9 ;  /* 0x501502f9ff0d7424 */ /* 0x000fe400078e00ff */
[----:B------:R-:W-:Y:S02]  /*1400*/  IMAD.U32 R12, RZ, RZ, UR5 ;  /* 0x00000005ff0c7e24 */ /* 0x000fe4000f8e00ff */
[----:B------:R-:W-:Y:S01]  /*1410*/  IMAD.U32 R9, RZ, RZ, UR5 ;  /* 0x00000005ff097e24 */ /* 0x000fe2000f8e00ff */
[----:B------:R-:W-:-:S06]  /*1420*/  UMOV UR5, URZ ;  /* 0x000000ff00057c82 */ /* 0x000fcc0008000000 */
.L_x_14:
[----:B------:R-:W-:-:S04]  /*1430*/  IMAD.SHL.U32 R11, R12, 0x4, RZ ;  /* 0x000000040c0b7824 */ /* 0x000fc800078e00ff */
[----:B0-----:R-:W-:-:S05]  /*1440*/  IMAD.WIDE R10, R11, 0x4, R2 ;  /* 0x000000040b0a7825 */ /* 0x001fca00078e0202 */
[----:B------:R-:W2:Y:S04]  /*1450*/  LDG.E R29, desc[UR10][R10.64+0x4] ;  /* 0x0000040a0a1d7981 */ /* 0x000ea8000c1e1900 */
[----:B------:R-:W3:Y:S04]  /*1460*/  LDG.E R27, desc[UR10][R10.64] ;  /* 0x0000000a0a1b7981 */ /* 0x000ee8000c1e1900 */
[----:B------:R-:W4:Y:S04]  /*1470*/  LDG.E R14, desc[UR10][R10.64+0x14] ;  /* 0x0000140a0a0e7981 */ /* 0x000f28000c1e1900 */
[----:B------:R-:W5:Y:S04]  /*1480*/  LDG.E R16, desc[UR10][R10.64+0x10] ;  /* 0x0000100a0a107981 */ /* 0x000f68000c1e1900 */
[----:B------:R-:W5:Y:S04]  /*1490*/  LDG.E R15, desc[UR10][R10.64+0x24] ;  /* 0x0000240a0a0f7981 */ /* 0x000f68000c1e1900 */
[----:B------:R-:W5:Y:S04]  /*14a0*/  LDG.E R25, desc[UR10][R10.64+0x20] ;  /* 0x0000200a0a197981 */ /* 0x000f68000c1e1900 */
[----:B------:R-:W5:Y:S04]  /*14b0*/  LDG.E R23, desc[UR10][R10.64+0x34] ;  /* 0x0000340a0a177981 */ /* 0x000f68000c1e1900 */
[----:B------:R-:W5:Y:S04]  /*14c0*/  LDG.E R19, desc[UR10][R10.64+0x30] ;  /* 0x0000300a0a137981 */ /* 0x000f68000c1e1900 */
[----:B------:R-:W5:Y:S04]  /*14d0*/  LDG.E R21, desc[UR10][R10.64+0x44] ;  /* 0x0000440a0a157981 */ /* 0x000f68000c1e1900 */
[----:B------:R-:W5:Y:S04]  /*14e0*/  LDG.E R17, desc[UR10][R10.64+0x40] ;  /* 0x0000400a0a117981 */ /* 0x000f68000c1e1900 */
[----:B------:R-:W5:Y:S01]  /*14f0*/  LDG.E R22, desc[UR10][R10.64+0x70] ;  /* 0x0000700a0a167981 */ /* 0x000f62000c1e1900 */
[----:B--2---:R-:W-:-:S04]  /*1500*/  FADD R29, R0, -R29 ;  /* 0x8000001d001d7221 */ /* 0x004fc80000000000 */
[----:B------:R-:W-:Y:S01]  /*1510*/  FMUL R29, R29, R29 ;  /* 0x0000001d1d1d7220 */ /* 0x000fe20000400000 */
[----:B---3--:R-:W-:Y:S02]  /*1520*/  FADD R18, R4, -R27 ;  /* 0x8000001b04127221 */ /* 0x008fe40000000000 */
[----:B------:R-:W2:Y:S02]  /*1530*/  LDG.E R27, desc[UR10][R10.64+0x54] ;  /* 0x0000540a0a1b7981 */ /* 0x000ea4000c1e1900 */
[----:B------:R-:W-:Y:S02]  /*1540*/  FFMA R18, R18, R18, R29 ;  /* 0x0000001212127223 */ /* 0x000fe4000000001d */
[----:B------:R-:W3:Y:S01]  /*1550*/  LDG.E R29, desc[UR10][R10.64+0x50] ;  /* 0x0000500a0a1d7981 */ /* 0x000ee2000c1e1900 */
[----:B----4-:R-:W-:-:S03]  /*1560*/  FADD R20, R0, -R14 ;  /* 0x8000000e00147221 */ /* 0x010fc60000000000 */
[----:B------:R-:W4:Y:S01]  /*1570*/  LDG.E R14, desc[UR10][R10.64+0x64] ;  /* 0x0000640a0a0e7981 */ /* 0x000f22000c1e1900 */
[----:B------:R-:W-:Y:S01]  /*1580*/  FMUL R20, R20, R20 ;  /* 0x0000001414147220 */ /* 0x000fe20000400000 */
[----:B-----5:R-:W-:Y:S02]  /*1590*/  FADD R24, R4, -R16 ;  /* 0x8000001004187221 */ /* 0x020fe40000000000 */
[----:B------:R-:W5:Y:S02]  /*15a0*/  LDG.E R16, desc[UR10][R10.64+0x60] ;  /* 0x0000600a0a107981 */ /* 0x000f64000c1e1900 */
[----:B------:R-:W-:Y:S02]  /*15b0*/  FFMA R24, R24, R24, R20 ;  /* 0x0000001818187223 */ /* 0x000fe40000000014 */
[----:B------:R0:W5:Y:S01]  /*15c0*/  LDG.E R20, desc[UR10][R10.64+0x74] ;  /* 0x0000740a0a147981 */ /* 0x000162000c1e1900 */
[----:B------:R-:W-:Y:S01]  /*15d0*/  FSETP.GEU.AND P4, PT, R18, R13, PT ;  /* 0x0000000d1200720b */ /* 0x000fe20003f8e000 */
[----:B------:R-:W-:-:S03]  /*15e0*/  FADD R15, R0, -R15 ;  /* 0x8000000f000f7221 */ /* 0x000fc60000000000 */
[----:B------:R-:W-:Y:S01]  /*15f0*/  FSEL R13, R18, R13, !P4 ;  /* 0x0000000d120d7208 */ /* 0x000fe20006000000 */
[----:B------:R-:W-:Y:S01]  /*1600*/  FADD R25, R4, -R25 ;  /* 0x8000001904197221 */ /* 0x000fe20000000000 */
[----:B------:R-:W-:Y:S02]  /*1610*/  FMUL R18, R15, R15 ;  /* 0x0000000f0f127220 */ /* 0x000fe40000400000 */
[----:B------:R-:W-:Y:S01]  /*1620*/  FSETP.GEU.AND P5, PT, R24, R13, PT ;  /* 0x0000000d1800720b */ /* 0x000fe20003fae000 */
[----:B------:R-:W-:Y:S01]  /*1630*/  FADD R23, R0, -R23 ;  /* 0x8000001700177221 */ /* 0x000fe20000000000 */
[----:B------:R-:W-:Y:S02]  /*1640*/  FFMA R18, R25, R25, R18 ;  /* 0x0000001919127223 */ /* 0x000fe40000000012 */
[----:B------:R-:W-:Y:S01]  /*1650*/  FSEL R13, R24, R13, !P5 ;  /* 0x0000000d180d7208 */ /* 0x000fe20006800000 */
[----:B------:R-:W-:Y:S01]  /*1660*/  FADD R19, R4, -R19 ;  /* 0x8000001304137221 */ /* 0x000fe20000000000 */
[----:B0-----:R-:W-:-:S02]  /*1670*/  FMUL R10, R23, R23 ;  /* 0x00000017170a7220 */ /* 0x001fc40000400000 */
[----:B------:R-:W-:Y:S01]  /*1680*/  FSETP.GEU.AND P3, PT, R18, R13, PT ;  /* 0x0000000d1200720b */ /* 0x000fe20003f6e000 */
[----:B------:R-:W-:Y:S01]  /*1690*/  FADD R21, R0, -R21 ;  /* 0x8000001500157221 */ /* 0x000fe20000000000 */
[----:B------:R-:W-:Y:S02]  /*16a0*/  FFMA R10, R19, R19, R10 ;  /* 0x00000013130a7223 */ /* 0x000fe4000000000a */
[----:B------:R-:W-:Y:S01]  /*16b0*/  FSEL R13, R18, R13, !P3 ;  /* 0x0000000d120d7208 */ /* 0x000fe20005800000 */
[----:B------:R-:W-:Y:S01]  /*16c0*/  FADD R17, R4, -R17 ;  /* 0x8000001104117221 */ /* 0x000fe20000000000 */
[----:B------:R-:W-:Y:S02]  /*16d0*/  FMUL R18, R21, R21 ;  /* 0x0000001515127220 */ /* 0x000fe40000400000 */
[----:B------:R-:W-:Y:S02]  /*16e0*/  FSETP.GEU.AND P2, PT, R10, R13, PT ;  /* 0x0000000d0a00720b */ /* 0x000fe40003f4e000 */
[----:B------:R-:W-:-:S02]  /*16f0*/  FFMA R17, R17, R17, R18 ;  /* 0x0000001111117223 */ /* 0x000fc40000000012 */
[----:B------:R-:W-:-:S04]  /*1700*/  FSEL R10, R10, R13, !P2 ;  /* 0x0000000d0a0a7208 */ /* 0x000fc80005000000 */
[----:B------:R-:W-:-:S04]  /*1710*/  FSETP.GEU.AND P0, PT, R17, R10, PT ;  /* 0x0000000a1100720b */ /* 0x000fc80003f0e000 */
[----:B------:R-:W-:Y:S01]  /*1720*/  FSEL R10, R17, R10, !P0 ;  /* 0x0000000a110a7208 */ /* 0x000fe20004000000 */
[----:B------:R-:W-:Y:S01]  /*1730*/  FADD R22, R4, -R22 ;  /* 0x8000001604167221 */ /* 0x000fe20000000000 */
[C---:B------:R-:W-:Y:S01]  /*1740*/  SEL R9, R12.reuse, R9, !P4 ;  /* 0x000000090c097207 */ /* 0x040fe20006000000 */
[C---:B------:R-:W-:Y:S01]  /*1750*/  @!P5 VIADD R9, R12.reuse, 0x1 ;  /* 0x000000010c09d836 */ /* 0x040fe20000000000 */
[----:B------:R-:W-:Y:S01]  /*1760*/  UIADD3 UR5, UPT, UPT, UR5, 0x8, URZ ;  /* 0x0000000805057890 */ /* 0x000fe2000fffe0ff */
[C---:B------:R-:W-:Y:S01]  /*1770*/  @!P3 VIADD R9, R12.reuse, 0x2 ;  /* 0x000000020c09b836 */ /* 0x040fe20000000000 */
[C---:B------:R-:W-:Y:S02]  /*1780*/  @!P2 IADD3 R9, PT, PT, R12.reuse, 0x3, RZ ;  /* 0x000000030c09a810 */ /* 0x040fe40007ffe0ff */
[----:B------:R-:W-:Y:S01]  /*1790*/  UISETP.NE.AND UP2, UPT, UR5, UR14, UPT ;  /* 0x0000000e0500728c */ /* 0x000fe2000bf45270 */
[----:B------:R-:W-:Y:S02]  /*17a0*/  @!P0 VIADD R9, R12, 0x4 ;  /* 0x000000040c098836 */ /* 0x000fe40000000000 */
[----:B--2---:R-:W-:Y:S01]  /*17b0*/  FADD R27, R0, -R27 ;  /* 0x8000001b001b7221 */ /* 0x004fe20000000000 */
[----:B---3--:R-:W-:-:S03]  /*17c0*/  FADD R29, R4, -R29 ;  /* 0x8000001d041d7221 */ /* 0x008fc60000000000 */
[----:B------:R-:W-:Y:S01]  /*17d0*/  FMUL R18, R27, R27 ;  /* 0x0000001b1b127220 */ /* 0x000fe20000400000 */
[----:B----4-:R-:W-:-:S03]  /*17e0*/  FADD R14, R0, -R14 ;  /* 0x8000000e000e7221 */ /* 0x010fc60000000000 */
[----:B------:R-:W-:Y:S01]  /*17f0*/  FFMA R29, R29, R29, R18 ;  /* 0x0000001d1d1d7223 */ /* 0x000fe20000000012 */
[----:B-----5:R-:W-:Y:S01]  /*1800*/  FADD R16, R4, -R16 ;  /* 0x8000001004107221 */ /* 0x020fe20000000000 */
[----:B------:R-:W-:-:S03]  /*1810*/  FMUL R11, R14, R14 ;  /* 0x0000000e0e0b7220 */ /* 0x000fc60000400000 */
[C---:B------:R-:W-:Y:S01]  /*1820*/  FSETP.GEU.AND P1, PT, R29.reuse, R10, PT ;  /* 0x0000000a1d00720b */ /* 0x040fe20003f2e000 */
[----:B------:R-:W-:Y:S01]  /*1830*/  FADD R20, R0, -R20 ;  /* 0x8000001400147221 */ /* 0x000fe20000000000 */
[----:B------:R-:W-:Y:S02]  /*1840*/  FFMA R11, R16, R16, R11 ;  /* 0x00000010100b7223 */ /* 0x000fe4000000000b */
[----:B------:R-:W-:Y:S01]  /*1850*/  FSEL R10, R29, R10, !P1 ;  /* 0x0000000a1d0a7208 */ /* 0x000fe20004800000 */
[----:B------:R-:W-:-:S03]  /*1860*/  FMUL R13, R20, R20 ;  /* 0x00000014140d7220 */ /* 0x000fc60000400000 */
[----:B------:R-:W-:Y:S01]  /*1870*/  FSETP.GEU.AND P4, PT, R11, R10, PT ;  /* 0x0000000a0b00720b */ /* 0x000fe20003f8e000 */
[----:B------:R-:W-:-:S03]  /*1880*/  FFMA R13, R22, R22, R13 ;  /* 0x00000016160d7223 */ /* 0x000fc6000000000d */
[----:B------:R-:W-:-:S04]  /*1890*/  FSEL R10, R11, R10, !P4 ;  /* 0x0000000a0b0a7208 */ /* 0x000fc80006000000 */
[----:B------:R-:W-:Y:S01]  /*18a0*/  FSETP.GEU.AND P2, PT, R13, R10, PT ;  /* 0x0000000a0d00720b */ /* 0x000fe20003f4e000 */
[----:B------:R-:W-:-:S04]  /*18b0*/  @!P1 VIADD R9, R12, 0x5 ;  /* 0x000000050c099836 */ /* 0x000fc80000000000 */
[----:B------:R-:W-:Y:S01]  /*18c0*/  @!P4 VIADD R9, R12, 0x6 ;  /* 0x000000060c09c836 */ /* 0x000fe20000000000 */
[----:B------:R-:W-:-:S07]  /*18d0*/  FSEL R13, R13, R10, !P2 ;  /* 0x0000000a0d0d7208 */ /* 0x000fce0005000000 */
[C---:B------:R-:W-:Y:S02]  /*18e0*/  @!P2 VIADD R9, R12.reuse, 0x7 ;  /* 0x000000070c09a836 */ /* 0x040fe40000000000 */
[----:B------:R-:W-:Y:S01]  /*18f0*/  VIADD R12, R12, 0x8 ;  /* 0x000000080c0c7836 */ /* 0x000fe20000000000 */
[----:B------:R-:W-:Y:S06]  /*1900*/  BRA.U UP2, `(.L_x_14) ;  /* 0xfffffff902c87547 */ /* 0x000fec000b83ffff */
.L_x_13:
[----:B------:R-:W-:Y:S05]  /*1910*/  BRA.U !UP1, `(.L_x_12) ;  /* 0x0000000509487547 */ /* 0x000fea000b800000 */
[----:B------:R-:W-:Y:S02]  /*1920*/  UIADD3 UR5, UPT, UPT, UR12, -0x1, URZ ;  /* 0xffffffff0c057890 */ /* 0x000fe4000fffe0ff */
[----:B------:R-:W-:Y:S02]  /*1930*/  UISETP.NE.AND UP2, UPT, UR13, URZ, UPT ;  /* 0x000000ff0d00728c */ /* 0x000fe4000bf45270 */
[----:B------:R-:W-:-:S09]  /*1940*/  UISETP.GE.U32.AND UP1, UPT, UR5, 0x3, UPT ;  /* 0x000000030500788c */ /* 0x000fd2000bf26070 */
[----:B------:R-:W-:Y:S05]  /*1950*/  BRA.U !UP1, `(.L_x_15) ;  /* 0x0000000109a07547 */ /* 0x000fea000b800000 */
[----:B------:R-:W0:Y:S01]  /*1960*/  LDC.64 R2, c[0x0][0x398] ;  /* 0x0000e600ff027b82 */ /* 0x000e220000000a00 */
        /* <DEDUP_REMOVED lines=9> */
[----:B------:R0:W5:Y:S01]  /*1a00*/  LDG.E R15, desc[UR10][R2.64+0x30] ;  /* 0x0000300a020f7981 */ /* 0x000162000c1e1900 */
[----:B--2---:R-:W-:Y:S01]  /*1a10*/  FADD R19, R0, -R19 ;  /* 0x8000001300137221 */ /* 0x004fe20000000000 */
[----:B---3--:R-:W-:-:S03]  /*1a20*/  FADD R17, R4, -R17 ;  /* 0x8000001104117221 */ /* 0x008fc60000000000 */
[----:B------:R-:W-:Y:S01]  /*1a30*/  FMUL R10, R19, R19 ;  /* 0x00000013130a7220 */ /* 0x000fe20000400000 */
[----:B----4-:R-:W-:-:S03]  /*1a40*/  FADD R23, R0, -R23 ;  /* 0x8000001700177221 */ /* 0x010fc60000000000 */
[----:B------:R-:W-:Y:S01]  /*1a50*/  FFMA R10, R17, R17, R10 ;  /* 0x00000011110a7223 */ /* 0x000fe2000000000a */
[----:B-----5:R-:W-:Y:S01]  /*1a60*/  FADD R21, R4, -R21 ;  /* 0x8000001504157221 */ /* 0x020fe20000000000 */
[----:B------:R-:W-:-:S03]  /*1a70*/  FMUL R14, R23, R23 ;  /* 0x00000017170e7220 */ /* 0x000fc60000400000 */
[----:B------:R-:W-:Y:S01]  /*1a80*/  FSETP.GEU.AND P0, PT, R10, R13, PT ;  /* 0x0000000d0a00720b */ /* 0x000fe20003f0e000 */
[----:B------:R-:W-:Y:S01]  /*1a90*/  FADD R27, R0, -R27 ;  /* 0x8000001b001b7221 */ /* 0x000fe20000000000 */
[----:B------:R-:W-:Y:S02]  /*1aa0*/  FFMA R21, R21, R21, R14 ;  /* 0x0000001515157223 */ /* 0x000fe4000000000e */
[----:B------:R-:W-:Y:S01]  /*1ab0*/  FSEL R10, R10, R13, !P0 ;  /* 0x0000000d0a0a7208 */ /* 0x000fe20004000000 */
[----:B------:R-:W-:Y:S01]  /*1ac0*/  FADD R25, R4, -R25 ;  /* 0x8000001904197221 */ /* 0x000fe20000000000 */
[----:B0-----:R-:W-:Y:S02]  /*1ad0*/  FMUL R2, R27, R27 ;  /* 0x0000001b1b027220 */ /* 0x001fe40000400000 */
[----:B------:R-:W-:Y:S01]  /*1ae0*/  FSETP.GEU.AND P1, PT, R21, R10, PT ;  /* 0x0000000a1500720b */ /* 0x000fe20003f2e000 */
[----:B------:R-:W-:Y:S01]  /*1af0*/  FADD R11, R0, -R11 ;  /* 0x8000000b000b7221 */ /* 0x000fe20000000000 */
[----:B------:R-:W-:-:S02]  /*1b00*/  FFMA R25, R25, R25, R2 ;  /* 0x0000001919197223 */ /* 0x000fc40000000002 */
[----:B------:R-:W-:Y:S01]  /*1b10*/  FSEL R10, R21, R10, !P1 ;  /* 0x0000000a150a7208 */ /* 0x000fe20004800000 */
[----:B------:R-:W-:Y:S01]  /*1b20*/  FADD R15, R4, -R15 ;  /* 0x8000000f040f7221 */ /* 0x000fe20000000000 */
[----:B------:R-:W-:Y:S02]  /*1b30*/  FMUL R2, R11, R11 ;  /* 0x0000000b0b027220 */ /* 0x000fe40000400000 */
[-C--:B------:R-:W-:Y:S02]  /*1b40*/  FSETP.GEU.AND P2, PT, R25, R10.reuse, PT ;  /* 0x0000000a1900720b */ /* 0x080fe40003f4e000 */
[C---:B------:R-:W-:Y:S01]  /*1b50*/  SEL R9, R12.reuse, R9, !P0 ;  /* 0x000000090c097207 */ /* 0x040fe20004000000 */
[----:B------:R-:W-:Y:S01]  /*1b60*/  FFMA R13, R15, R15, R2 ;  /* 0x0000000f0f0d7223 */ /* 0x000fe20000000002 */
[----:B------:R-:W-:Y:S01]  /*1b70*/  FSEL R10, R25, R10, !P2 ;  /* 0x0000000a190a7208 */ /* 0x000fe20005000000 */
[----:B------:R-:W-:-:S03]  /*1b80*/  @!P1 VIADD R9, R12, 0x1 ;  /* 0x000000010c099836 */ /* 0x000fc60000000000 */
[----:B------:R-:W-:-:S04]  /*1b90*/  FSETP.GEU.AND P3, PT, R13, R10, PT ;  /* 0x0000000a0d00720b */ /* 0x000fc80003f6e000 */
[----:B------:R-:W-:Y:S02]  /*1ba0*/  FSEL R13, R13, R10, !P3 ;  /* 0x0000000a0d0d7208 */ /* 0x000fe40005800000 */
[----:B------:R-:W-:-:S07]  /*1bb0*/  @!P2 IADD3 R9, PT, PT, R12, 0x2, RZ ;  /* 0x000000020c09a810 */ /* 0x000fce0007ffe0ff */
[C---:B------:R-:W-:Y:S02]  /*1bc0*/  @!P3 VIADD R9, R12.reuse, 0x3 ;  /* 0x000000030c09b836 */ /* 0x040fe40000000000 */
[----:B------:R-:W-:-:S07]  /*1bd0*/  VIADD R12, R12, 0x4 ;  /* 0x000000040c0c7836 */ /* 0x000fce0000000000 */
.L_x_15:
[----:B------:R-:W-:Y:S05]  /*1be0*/  BRA.U !UP2, `(.L_x_12) ;  /* 0x000000010a947547 */ /* 0x000fea000b800000 */
[----:B------:R-:W-:Y:S02]  /*1bf0*/  UISETP.NE.AND UP1, UPT, UR13, 0x1, UPT ;  /* 0x000000010d00788c */ /* 0x000fe4000bf25270 */
[----:B------:R-:W-:-:S07]  /*1c00*/  ULOP3.LUT UP2, URZ, UR9, 0x1, URZ, 0xc0, !UPT ;  /* 0x0000000109ff7892 */ /* 0x000fce000f84c0ff */
[----:B------:R-:W-:Y:S05]  /*1c10*/  BRA.U !UP1, `(.L_x_16) ;  /* 0x0000000109587547 */ /* 0x000fea000b800000 */
[----:B------:R-:W0:Y:S01]  /*1c20*/  LDC.64 R2, c[0x0][0x398] ;  /* 0x0000e600ff027b82 */ /* 0x000e220000000a00 */
[----:B------:R-:W-:-:S04]  /*1c30*/  IMAD.SHL.U32 R11, R12, 0x4, RZ ;  /* 0x000000040c0b7824 */ /* 0x000fc800078e00ff */
[----:B0-----:R-:W-:-:S05]  /*1c40*/  IMAD.WIDE R2, R11, 0x4, R2 ;  /* 0x000000040b027825 */ /* 0x001fca00078e0202 */
[----:B------:R-:W2:Y:S04]  /*1c50*/  LDG.E R15, desc[UR10][R2.64+0x4] ;  /* 0x0000040a020f7981 */ /* 0x000ea8000c1e1900 */
[----:B------:R-:W3:Y:S04]  /*1c60*/  LDG.E R11, desc[UR10][R2.64] ;  /* 0x0000000a020b7981 */ /* 0x000ee8000c1e1900 */
[----:B------:R-:W4:Y:S04]  /*1c70*/  LDG.E R19, desc[UR10][R2.64+0x14] ;  /* 0x0000140a02137981 */ /* 0x000f28000c1e1900 */
[----:B------:R-:W5:Y:S01]  /*1c80*/  LDG.E R17, desc[UR10][R2.64+0x10] ;  /* 0x0000100a02117981 */ /* 0x000f62000c1e1900 */
        /* <DEDUP_REMOVED lines=8> */
[----:B------:R-:W-:-:S03]  /*1d10*/  FFMA R14, R17, R17, R14 ;  /* 0x00000011110e7223 */ /* 0x000fc6000000000e */
[----:B------:R-:W-:Y:S02]  /*1d20*/  FSEL R13, R10, R13, !P0 ;  /* 0x0000000d0a0d7208 */ /* 0x000fe40004000000 */
[----:B------:R-:W-:Y:S02]  /*1d30*/  SEL R9, R12, R9, !P0 ;  /* 0x000000090c097207 */ /* 0x000fe40004000000 */
[----:B------:R-:W-:-:S04]  /*1d40*/  FSETP.GEU.AND P1, PT, R14, R13, PT ;  /* 0x0000000d0e00720b */ /* 0x000fc80003f2e000 */
[----:B------:R-:W-:-:S09]  /*1d50*/  FSEL R13, R14, R13, !P1 ;  /* 0x0000000d0e0d7208 */ /* 0x000fd20004800000 */
[C---:B------:R-:W-:Y:S02]  /*1d60*/  @!P1 VIADD R9, R12.reuse, 0x1 ;  /* 0x000000010c099836 */ /* 0x040fe40000000000 */
[----:B------:R-:W-:-:S07]  /*1d70*/  VIADD R12, R12, 0x2 ;  /* 0x000000020c0c7836 */ /* 0x000fce0000000000 */
.L_x_16:
[----:B------:R-:W-:Y:S05]  /*1d80*/  BRA.U !UP2, `(.L_x_12) ;  /* 0x000000010a2c7547 */ /* 0x000fea000b800000 */
[----:B------:R-:W0:Y:S01]  /*1d90*/  LDC.64 R2, c[0x0][0x398] ;  /* 0x0000e600ff027b82 */ /* 0x000e220000000a00 */
[----:B------:R-:W-:-:S04]  /*1da0*/  IMAD.SHL.U32 R11, R12, 0x4, RZ ;  /* 0x000000040c0b7824 */ /* 0x000fc800078e00ff */
[----:B0-----:R-:W-:-:S05]  /*1db0*/  IMAD.WIDE R2, R11, 0x4, R2 ;  /* 0x000000040b027825 */ /* 0x001fca00078e0202 */
[----:B------:R-:W2:Y:S04]  /*1dc0*/  LDG.E R15, desc[UR10][R2.64+0x4] ;  /* 0x0000040a020f7981 */ /* 0x000ea8000c1e1900 */
[----:B------:R-:W3:Y:S01]  /*1dd0*/  LDG.E R11, desc[UR10][R2.64] ;  /* 0x0000000a020b7981 */ /* 0x000ee2000c1e1900 */
[----:B--2---:R-:W-:Y:S01]  /*1de0*/  FADD R15, R0, -R15 ;  /* 0x8000000f000f7221 */ /* 0x004fe20000000000 */
[----:B---3--:R-:W-:-:S03]  /*1df0*/  FADD R11, R4, -R11 ;  /* 0x8000000b040b7221 */ /* 0x008fc60000000000 */
[----:B------:R-:W-:-:S04]  /*1e00*/  FMUL R10, R15, R15 ;  /* 0x0000000f0f0a7220 */ /* 0x000fc80000400000 */
[----:B------:R-:W-:-:S05]  /*1e10*/  FFMA R10, R11, R11, R10 ;  /* 0x0000000b0b0a7223 */ /* 0x000fca000000000a */
[----:B------:R-:W-:-:S04]  /*1e20*/  FSETP.GEU.AND P0, PT, R10, R13, PT ;  /* 0x0000000d0a00720b */ /* 0x000fc80003f0e000 */
[----:B------:R-:W-:-:S09]  /*1e30*/  SEL R9, R12, R9, !P0 ;  /* 0x000000090c097207 */ /* 0x000fd20004000000 */
.L_x_12:
[----:B------:R-:W0:Y:S01]  /*1e40*/  LDC.64 R2, c[0x0][0x398] ;  /* 0x0000e600ff027b82 */ /* 0x000e220000000a00 */
[----:B------:R-:W-:Y:S01]  /*1e50*/  IMAD.SHL.U32 R9, R9, 0x4, RZ ;  /* 0x0000000409097824 */ /* 0x000fe200078e00ff */
[----:B------:R-:W1:Y:S03]  /*1e60*/  LDCU UR5, c[0x0][0x3b0] ;  /* 0x00007600ff0577ac */ /* 0x000e660008000800 */
[----:B0-----:R-:W-:-:S05]  /*1e70*/  IMAD.WIDE R2, R9, 0x4, R2 ;  /* 0x0000000409027825 */ /* 0x001fca00078e0202 */
[----:B------:R-:W2:Y:S04]  /*1e80*/  LDG.E R11, desc[UR10][R2.64+0x4] ;  /* 0x0000040a020b7981 */ /* 0x000ea8000c1e1900 */
[----:B------:R-:W3:Y:S04]  /*1e90*/  LDG.E R9, desc[UR10][R2.64] ;  /* 0x0000000a02097981 */ /* 0x000ee8000c1e1900 */
[----:B------:R-:W4:Y:S04]  /*1ea0*/  LDG.E R13, desc[UR10][R2.64+0x8] ;  /* 0x0000080a020d7981 */ /* 0x000f28000c1e1900 */
[----:B------:R-:W5:Y:S01]  /*1eb0*/  LDG.E R10, desc[UR10][R2.64+0xc] ;  /* 0x00000c0a020a7981 */ /* 0x000f62000c1e1900 */
[----:B-1----:R-:W-:Y:S01]  /*1ec0*/  UISETP.GE.AND UP1, UPT, UR5, 0x1, UPT ;  /* 0x000000010500788c */ /* 0x002fe2000bf26270 */
[----:B------:R-:W-:Y:S01]  /*1ed0*/  PLOP3.LUT P0, PT, PT, PT, PT, 0x8, 0x80 ;  /* 0x000000000080781c */ /* 0x000fe20003f0e170 */
[----:B--2---:R-:W-:-:S04]  /*1ee0*/  FADD R11, R0, -R11 ;  /* 0x8000000b000b7221 */ /* 0x004fc80000000000 */
[----:B------:R-:W-:Y:S01]  /*1ef0*/  FMUL R12, R11, 50 ;  /* 0x424800000b0c7820 */ /* 0x000fe20000400000 */
[----:B---3--:R-:W-:-:S03]  /*1f00*/  FADD R9, R4, -R9 ;  /* 0x8000000904097221 */ /* 0x008fc60000000000 */
[----:B------:R-:W-:Y:S01]  /*1f10*/  FMUL R14, R11, R12 ;  /* 0x0000000c0b0e7220 */ /* 0x000fe20000400000 */
[----:B------:R-:W-:Y:S01]  /*1f20*/  FMUL R12, R9, 50 ;  /* 0x42480000090c7820 */ /* 0x000fe20000400000 */
[----:B----4-:R-:W-:-:S03]  /*1f30*/  FADD R13, R8, -R13 ;  /* 0x8000000d080d7221 */ /* 0x010fc60000000000 */
[----:B------:R-:W-:Y:S01]  /*1f40*/  FFMA R12, R9, R12, R14 ;  /* 0x0000000c090c7223 */ /* 0x000fe2000000000e */
[----:B-----5:R-:W-:-:S03]  /*1f50*/  FADD R9, R7, -R10 ;  /* 0x8000000a07097221 */ /* 0x020fc60000000000 */
[----:B------:R-:W-:Y:S01]  /*1f60*/  FFMA R12, R13, R13, R12 ;  /* 0x0000000d0d0c7223 */ /* 0x000fe2000000000c */
[----:B------:R-:W-:-:S04]  /*1f70*/  FMUL R2, R9, 20 ;  /* 0x41a0000009027820 */ /* 0x000fc80000400000 */
[----:B------:R-:W-:Y:S01]  /*1f80*/  FFMA R9, R9, R2, R12 ;  /* 0x0000000209097223 */ /* 0x000fe2000000000c */
[----:B------:R-:W-:Y:S06]  /*1f90*/  BRA.U !UP1, `(.L_x_17) ;  /* 0x0000001909547547 */ /* 0x000fec000b800000 */
[C---:B------:R-:W-:Y:S01]  /*1fa0*/  FMUL R2, R8.reuse, 0.63661974668502807617 ;  /* 0x3f22f98308027820 */ /* 0x040fe20000400000 */
[----:B------:R-:W-:Y:S01]  /*1fb0*/  SHF.R.U32.HI R12, RZ, 0x17, R8 ;  /* 0x00000017ff0c7819 */ /* 0x000fe20000011608 */
[C---:B------:R-:W-:Y:S01]  /*1fc0*/  IMAD.SHL.U32 R13, R8.reuse, 0x100, RZ ;  /* 0x00000100080d7824 */ /* 0x040fe200078e00ff */
[----:B------:R-:W-:Y:S01]  /*1fd0*/  FSETP.GE.AND P0, PT, |R8|, 105615, PT ;  /* 0x47ce47800800780b */ /* 0x000fe20003f06200 */
[----:B------:R0:W1:Y:S01]  /*1fe0*/  F2I.NTZ R14, R2 ;  /* 0x00000002000e7305 */ /* 0x0000620000203100 */
[----:B------:R-:W-:Y:S01]  /*1ff0*/  LOP3.LUT R11, R12, 0xe0, RZ, 0xc0, !PT ;  /* 0x000000e00c0b7812 */ /* 0x000fe200078ec0ff */
[----:B------:R-:W-:Y:S01]  /*2000*/  BSSY.RECONVERGENT B0, `(.L_x_17) ;  /* 0x000018e000007945 */ /* 0x000fe20003800200 */
[----:B------:R-:W-:Y:S02]  /*2010*/  FSETP.EQ.OR P1, PT, |R8|, +INF , !P0 ;  /* 0x7f8000000800780b */ /* 0x000fe40004722600 */
[----:B------:R-:W-:Y:S02]  /*2020*/  IADD3 R11, PT, PT, R11, -0x80, RZ ;  /* 0xffffff800b0b7810 */ /* 0x000fe40007ffe0ff */
[----:B------:R-:W-:-:S02]  /*2030*/  LOP3.LUT R12, R12, 0x1f, RZ, 0xc0, !PT ;  /* 0x0000001f0c0c7812 */ /* 0x000fc400078ec0ff */
[----:B0-----:R-:W-:Y:S01]  /*2040*/  SHF.R.U32.HI R2, RZ, 0x5, R11 ;  /* 0x00000005ff027819 */ /* 0x001fe2000001160b */
[----:B------:R-:W-:Y:S01]  /*2050*/  IMAD.MOV.U32 R11, RZ, RZ, RZ ;  /* 0x000000ffff0b7224 */ /* 0x000fe200078e00ff */
[----:B------:R-:W-:-:S03]  /*2060*/  LOP3.LUT R13, R13, 0x80000000, RZ, 0xfc, !PT ;  /* 0x800000000d0d7812 */ /* 0x000fc600078efcff */
[----:B------:R-:W-:Y:S01]  /*2070*/  IMAD R15, R2, -0x4, R1 ;  /* 0xfffffffc020f7824 */ /* 0x000fe200078e0201 */
[----:B-1----:R-:W-:Y:S02]  /*2080*/  I2FP.F32.S32 R3, R14 ;  /* 0x0000000e00037245 */ /* 0x002fe40000201400 */
[----:B------:R-:W-:-:S03]  /*2090*/  SEL R14, R14, RZ, !P0 ;  /* 0x000000ff0e0e7207 */ /* 0x000fc60004000000 */
[----:B------:R-:W-:-:S04]  /*20a0*/  FFMA R10, R3, -1.5707962512969970703, R8 ;  /* 0xbfc90fda030a7823 */ /* 0x000fc80000000008 */
[----:B------:R-:W-:-:S04]  /*20b0*/  FFMA R10, R3, -7.5497894158615963534e-08, R10 ;  /* 0xb3a22168030a7823 */ /* 0x000fc8000000000a */
[----:B------:R-:W-:Y:S01]  /*20c0*/  FFMA R10, R3, -5.3903029534742383927e-15, R10 ;  /* 0xa7c234c5030a7823 */ /* 0x000fe2000000000a */
[----:B------:R-:W-:-:S07]  /*20d0*/  @P0 FMUL R10, RZ, R8 ;  /* 0x00000008ff0a0220 */ /* 0x000fce0000400000 */
.L_x_37:
[----:B------:R-:W0:Y:S02]  /*20e0*/  LDC.64 R2, c[0x0][0x3a8] ;  /* 0x0000ea00ff027b82 */ /* 0x000e240000000a00 */
[----:B0-----:R-:W-:-:S05]  /*20f0*/  IMAD.WIDE.U32 R2, R11, 0xc, R2 ;  /* 0x0000000c0b027825 */ /* 0x001fca00078e0002 */
[----:B------:R-:W2:Y:S04]  /*2100*/  LDG.E R20, desc[UR10][R2.64+0x8] ;  /* 0x0000080a02147981 */ /* 0x000ea8000c1e1900 */
[----:B------:R0:W5:Y:S04]  /*2110*/  LDG.E R18, desc[UR10][R2.64] ;  /* 0x0000000a02127981 */ /* 0x000168000c1e1900 */
[----:B------:R0:W5:Y:S01]  /*2120*/  LDG.E R19, desc[UR10][R2.64+0x4] ;  /* 0x0000040a02137981 */ /* 0x000162000c1e1900 */
[----:B------:R-:W-:Y:S01]  /*2130*/  BSSY.RECONVERGENT B1, `(.L_x_18) ;  /* 0x000002b000017945 */ /* 0x000fe20003800200 */
[----:B------:R-:W-:-:S02]  /*2140*/  IMAD.MOV.U32 R23, RZ, RZ, R14 ;  /* 0x000000ffff177224 */ /* 0x000fc400078e000e */
[----:B------:R-:W-:Y:S02]  /*2150*/  IMAD.MOV.U32 R24, RZ, RZ, R10 ;  /* 0x000000ffff187224 */ /* 0x000fe400078e000a */
[----:B--2---:R-:W-:Y:S01]  /*2160*/  FMUL R20, R20, R20 ;  /* 0x0000001414147220 */ /* 0x004fe20000400000 */
[----:B0-----:R-:W-:Y:S06]  /*2170*/  @P1 BRA `(.L_x_19) ;  /* 0x0000000000981947 */ /* 0x001fec0003800000 */
[----:B------:R-:W0:Y:S01]  /*2180*/  LDC.64 R2, c[0x4][RZ] ;  /* 0x01000000ff027b82 */ /* 0x000e220000000a00 */
[----:B------:R-:W-:Y:S01]  /*2190*/  IMAD.MOV.U32 R24, RZ, RZ, RZ ;  /* 0x000000ffff187224 */ /* 0x000fe200078e00ff */
[----:B------:R-:W-:Y:S01]  /*21a0*/  UMOV UR5, URZ ;  /* 0x000000ff00057c82 */ /* 0x000fe20008000000 */
[----:B------:R-:W-:-:S07]  /*21b0*/  IMAD.MOV.U32 R21, RZ, RZ, RZ ;  /* 0x000000ffff157224 */ /* 0x000fce00078e00ff */
.L_x_20:
[----:B0-----:R-:W-:-:S05]  /*21c0*/  IMAD.WIDE.U32 R22, R21, 0x4, R2 ;  /* 0x0000000415167825 */ /* 0x001fca00078e0002 */
[----:B-1----:R-:W2:Y:S01]  /*21d0*/  LDG.E.CONSTANT R16, desc[UR10][R22.64] ;  /* 0x0000000a16107981 */ /* 0x002ea2000c1e9900 */
[C---:B------:R-:W-:Y:S02]  /*21e0*/  LEA R25, R21.reuse, UR20, 0x2 ;  /* 0x0000001415197c11 */ /* 0x040fe4000f8e10ff */
[----:B------:R-:W-:-:S04]  /*21f0*/  IADD3 R21, PT, PT, R21, 0x1, RZ ;  /* 0x0000000115157810 */ /* 0x000fc80007ffe0ff */
[----:B------:R-:W-:Y:S01]  /*2200*/  ISETP.NE.AND P0, PT, R21, 0x6, PT ;  /* 0x000000061500780c */ /* 0x000fe20003f05270 */
[----:B--2---:R-:W-:-:S03]  /*2210*/  IMAD.WIDE.U32 R16, R16, R13, RZ ;  /* 0x0000000d10107225 */ /* 0x004fc600078e00ff */
[----:B------:R-:W-:-:S04]  /*2220*/  IADD3 R16, P2, PT, R16, R24, RZ ;  /* 0x0000001810107210 */ /* 0x000fc80007f5e0ff */
[----:B------:R-:W-:Y:S01]  /*2230*/  IADD3.X R24, PT, PT, R17, UR5, RZ, P2, !PT ;  /* 0x0000000511187c10 */ /* 0x000fe200097fe4ff */
[----:B------:R1:W-:Y:S04]  /*2240*/  STL [R25], R16 ;  /* 0x0000001019007387 */ /* 0x0003e80000100800 */
[----:B------:R-:W-:Y:S05]  /*2250*/  @P0 BRA `(.L_x_20) ;  /* 0xfffffffc00d80947 */ /* 0x000fea000383ffff */
[----:B------:R-:W-:Y:S01]  /*2260*/  ISETP.NE.AND P0, PT, R12, RZ, PT ;  /* 0x000000ff0c00720c */ /* 0x000fe20003f05270 */
[----:B------:R0:W-:Y:S04]  /*2270*/  STL [R1+0x18], R24 ;  /* 0x0000181801007387 */ /* 0x0001e80000100800 */
[----:B------:R-:W2:Y:S04]  /*2280*/  LDL R23, [R15+0x18] ;  /* 0x000018000f177983 */ /* 0x000ea80000100800 */
[----:B------:R-:W2:Y:S04]  /*2290*/  LDL R2, [R15+0x14] ;  /* 0x000014000f027983 */ /* 0x000ea80000100800 */
[----:B------:R-:W3:Y:S01]  /*22a0*/  @P0 LDL R3, [R15+0x10] ;  /* 0x000010000f030983 */ /* 0x000ee20000100800 */
[----:B------:R-:W-:Y:S01]  /*22b0*/  UMOV UR6, 0x54442d19 ;  /* 0x54442d1900067882 */ /* 0x000fe20000000000 */
[----:B------:R-:W-:Y:S01]  /*22c0*/  UMOV UR7, 0x3bf921fb ;  /* 0x3bf921fb00077882 */ /* 0x000fe20000000000 */
[----:B--2---:R-:W-:-:S02]  /*22d0*/  @P0 SHF.L.W.U32.HI R23, R2, R12, R23 ;  /* 0x0000000c02170219 */ /* 0x004fc40000010e17 */
[----:B---3--:R-:W-:Y:S02]  /*22e0*/  @P0 SHF.L.W.U32.HI R2, R3, R12, R2 ;  /* 0x0000000c03020219 */ /* 0x008fe40000010e02 */
[----:B------:R-:W-:Y:S02]  /*22f0*/  ISETP.GE.AND P0, PT, R8, RZ, PT ;  /* 0x000000ff0800720c */ /* 0x000fe40003f06270 */
[C-C-:B------:R-:W-:Y:S01]  /*2300*/  SHF.L.W.U32.HI R21, R2.reuse, 0x2, R23.reuse ;  /* 0x0000000202157819 */ /* 0x140fe20000010e17 */
[----:B------:R-:W-:Y:S01]  /*2310*/  IMAD.SHL.U32 R2, R2, 0x4, RZ ;  /* 0x0000000402027824 */ /* 0x000fe200078e00ff */
[----:B------:R-:W-:Y:S02]  /*2320*/  SHF.R.U32.HI R22, RZ, 0x1e, R23 ;  /* 0x0000001eff167819 */ /* 0x000fe40000011617 */
[----:B------:R-:W-:Y:S02]  /*2330*/  SHF.R.S32.HI R3, RZ, 0x1f, R21 ;  /* 0x0000001fff037819 */ /* 0x000fe40000011415 */
[----:B0-----:R-:W-:-:S02]  /*2340*/  LOP3.LUT R24, R21, R8, RZ, 0x3c, !PT ;  /* 0x0000000815187212 */ /* 0x001fc400078e3cff */
[C---:B------:R-:W-:Y:S02]  /*2350*/  LOP3.LUT R2, R3.reuse, R2, RZ, 0x3c, !PT ;  /* 0x0000000203027212 */ /* 0x040fe400078e3cff */
[----:B------:R-:W-:Y:S02]  /*2360*/  LOP3.LUT R3, R3, R21, RZ, 0x3c, !PT ;  /* 0x0000001503037212 */ /* 0x000fe400078e3cff */
[----:B------:R-:W-:Y:S02]  /*2370*/  LEA.HI R23, R21, R22, RZ, 0x1 ;  /* 0x0000001615177211 */ /* 0x000fe400078f08ff */
[----:B------:R-:W-:Y:S02]  /*2380*/  ISETP.GE.AND P2, PT, R24, RZ, PT ;  /* 0x000000ff1800720c */ /* 0x000fe40003f46270 */
[----:B------:R-:W1:Y:S01]  /*2390*/  I2F.F64.S64 R2, R2 ;  /* 0x0000000200027312 */ /* 0x000e620000301c00 */
[----:B------:R-:W-:Y:S01]  /*23a0*/  @!P0 IMAD.MOV R23, RZ, RZ, -R23 ;  /* 0x000000ffff178224 */ /* 0x000fe200078e0a17 */
[----:B-1----:R-:W-:-:S10]  /*23b0*/  DMUL R16, R2, UR6 ;  /* 0x0000000602107c28 */ /* 0x002fd40008000000 */
[----:B------:R-:W0:Y:S02]  /*23c0*/  F2F.F32.F64 R16, R16 ;  /* 0x0000001000107310 */ /* 0x000e240000301000 */
[----:B0-----:R-:W-:-:S07]  /*23d0*/  FSEL R24, -R16, R16, !P2 ;  /* 0x0000001010187208 */ /* 0x001fce0005000100 */
.L_x_19:
[----:B------:R-:W-:Y:S05]  /*23e0*/  BSYNC.RECONVERGENT B1 ;  /* 0x0000000000017941 */ /* 0x000fea0003800200 */
.L_x_18:
[----:B------:R-:W-:Y:S02]  /*23f0*/  IMAD.MOV.U32 R21, RZ, RZ, 0x37cbac00 ;  /* 0x37cbac00ff157424 */ /* 0x000fe400078e00ff */
[----:B------:R-:W-:Y:S01]  /*2400*/  FMUL R3, R24, R24 ;  /* 0x0000001818037220 */ /* 0x000fe20000400000 */
[----:B------:R-:W-:Y:S01]  /*2410*/  LOP3.LUT R16, R23, 0x1, RZ, 0xc0, !PT ;  /* 0x0000000117107812 */ /* 0x000fe200078ec0ff */
[----:B------:R-:W-:Y:S01]  /*2420*/  IMAD.MOV.U32 R22, RZ, RZ, 0x3c0885e4 ;  /* 0x3c0885e4ff167424 */ /* 0x000fe200078e00ff */
[----:B------:R-:W-:Y:S01]  /*2430*/  BSSY.RECONVERGENT B1, `(.L_x_21) ;  /* 0x0000039000017945 */ /* 0x000fe20003800200 */
[----:B------:R-:W-:Y:S01]  /*2440*/  FFMA R2, R3, R21, -0.0013887860113754868507 ;  /* 0xbab607ed03027423 */ /* 0x000fe20000000015 */
[----:B------:R-:W-:Y:S01]  /*2450*/  ISETP.NE.U32.AND P0, PT, R16, 0x1, PT ;  /* 0x000000011000780c */ /* 0x000fe20003f05070 */
[----:B------:R-:W-:Y:S01]  /*2460*/  VIADD R17, R23, 0x1 ;  /* 0x0000000117117836 */ /* 0x000fe20000000000 */
[----:B------:R-:W-:Y:S01]  /*2470*/  MOV R29, R14 ;  /* 0x0000000e001d7202 */ /* 0x000fe20000000f00 */
[----:B------:R-:W-:Y:S01]  /*2480*/  IMAD.MOV.U32 R23, RZ, RZ, 0x3e2aaaa8 ;  /* 0x3e2aaaa8ff177424 */ /* 0x000fe200078e00ff */
[----:B------:R-:W-:-:S02]  /*2490*/  FSEL R16, R2, -0.00019574658654164522886, P0 ;  /* 0xb94d415302107808 */ /* 0x000fc40000000000 */
[----:B------:R-:W-:Y:S02]  /*24a0*/  FSEL R26, R22, 0.041666727513074874878, !P0 ;  /* 0x3d2aaabb161a7808 */ /* 0x000fe40004000000 */
[----:B------:R-:W-:Y:S02]  /*24b0*/  LOP3.LUT P2, RZ, R17, 0x2, RZ, 0xc0, !PT ;  /* 0x0000000211ff7812 */ /* 0x000fe4000784c0ff */
[----:B------:R-:W-:Y:S01]  /*24c0*/  FSEL R2, R24, 1, !P0 ;  /* 0x3f80000018027808 */ /* 0x000fe20004000000 */
[----:B------:R-:W-:Y:S01]  /*24d0*/  FFMA R16, R3, R16, R26 ;  /* 0x0000001003107223 */ /* 0x000fe2000000001a */
[----:B------:R-:W-:Y:S01]  /*24e0*/  FSEL R25, -R23, -0.4999999701976776123, !P0 ;  /* 0xbeffffff17197808 */ /* 0x000fe20004000100 */
[----:B------:R-:W-:Y:S02]  /*24f0*/  IMAD.MOV.U32 R24, RZ, RZ, R10 ;  /* 0x000000ffff187224 */ /* 0x000fe400078e000a */
[C---:B------:R-:W-:Y:S02]  /*2500*/  FFMA R17, R3.reuse, R2, RZ ;  /* 0x0000000203117223 */ /* 0x040fe400000000ff */
[----:B------:R-:W-:-:S04]  /*2510*/  FFMA R16, R3, R16, R25 ;  /* 0x0000001003107223 */ /* 0x000fc80000000019 */
[----:B------:R-:W-:-:S04]  /*2520*/  FFMA R17, R17, R16, R2 ;  /* 0x0000001011117223 */ /* 0x000fc80000000002 */
[----:B------:R-:W-:-:S04]  /*2530*/  @P2 FADD R17, RZ, -R17 ;  /* 0x80000011ff112221 */ /* 0x000fc80000000000 */
[----:B------:R-:W-:Y:S01]  /*2540*/  FFMA R25, R17, 2.4000000953674316406, R4 ;  /* 0x4019999a11197823 */ /* 0x000fe20000000004 */
[----:B------:R-:W-:Y:S06]  /*2550*/  @P1 BRA `(.L_x_22) ;  /* 0x0000000000981947 */ /* 0x000fec0003800000 */
[----:B------:R-:W-:Y:S01]  /*2560*/  IMAD.MOV.U32 R24, RZ, RZ, RZ ;  /* 0x000000ffff187224 */ /* 0x000fe200078e00ff */
[----:B------:R-:W-:Y:S01]  /*2570*/  UMOV UR5, URZ ;  /* 0x000000ff00057c82 */ /* 0x000fe20008000000 */
[----:B------:R-:W-:-:S07]  /*2580*/  IMAD.MOV.U32 R27, RZ, RZ, RZ ;  /* 0x000000ffff1b7224 */ /* 0x000fce00078e00ff */
.L_x_23:
[----:B------:R-:W0:Y:S02]  /*2590*/  LDC.64 R2, c[0x4][RZ] ;  /* 0x01000000ff027b82 */ /* 0x000e240000000a00 */
[----:B0-----:R-:W-:-:S05]  /*25a0*/  IMAD.WIDE.U32 R16, R27, 0x4, R2 ;  /* 0x000000041b107825 */ /* 0x001fca00078e0002 */
[----:B------:R-:W2:Y:S02]  /*25b0*/  LDG.E.CONSTANT R2, desc[UR10][R16.64] ;  /* 0x0000000a10027981 */ /* 0x000ea4000c1e9900 */
[----:B--2---:R-:W-:-:S03]  /*25c0*/  IMAD.WIDE.U32 R2, R2, R13, RZ ;  /* 0x0000000d02027225 */ /* 0x004fc600078e00ff */
[----:B------:R-:W-:Y:S02]  /*25d0*/  IADD3 R29, P2, PT, R2, R24, RZ ;  /* 0x00000018021d7210 */ /* 0x000fe40007f5e0ff */
[C---:B------:R-:W-:Y:S01]  /*25e0*/  LEA R2, R27.reuse, UR20, 0x2 ;  /* 0x000000141b027c11 */ /* 0x040fe2000f8e10ff */
[----:B------:R-:W-:Y:S01]  /*25f0*/  VIADD R27, R27, 0x1 ;  /* 0x000000011b1b7836 */ /* 0x000fe20000000000 */
[----:B------:R-:W-:-:S03]  /*2600*/  IADD3.X R24, PT, PT, R3, UR5, RZ, P2, !PT ;  /* 0x0000000503187c10 */ /* 0x000fc600097fe4ff */
[----:B------:R0:W-:Y:S01]  /*2610*/  STL [R2], R29 ;  /* 0x0000001d02007387 */ /* 0x0001e20000100800 */
[----:B------:R-:W-:-:S13]  /*2620*/  ISETP.NE.AND P0, PT, R27, 0x6, PT ;  /* 0x000000061b00780c */ /* 0x000fda0003f05270 */
[----:B0-----:R-:W-:Y:S05]  /*2630*/  @P0 BRA `(.L_x_23) ;  /* 0xfffffffc00d40947 */ /* 0x001fea000383ffff */
[----:B------:R-:W-:Y:S01]  /*2640*/  ISETP.NE.AND P0, PT, R12, RZ, PT ;  /* 0x000000ff0c00720c */ /* 0x000fe20003f05270 */
[----:B------:R0:W-:Y:S04]  /*2650*/  STL [R1+0x18], R24 ;  /* 0x0000181801007387 */ /* 0x0001e80000100800 */
[----:B------:R-:W2:Y:S04]  /*2660*/  LDL R27, [R15+0x18] ;  /* 0x000018000f1b7983 */ /* 0x000ea80000100800 */
[----:B------:R-:W2:Y:S04]  /*2670*/  LDL R2, [R15+0x14] ;  /* 0x000014000f027983 */ /* 0x000ea80000100800 */
[----:B------:R-:W3:Y:S01]  /*2680*/  @P0 LDL R3, [R15+0x10] ;  /* 0x000010000f030983 */ /* 0x000ee20000100800 */
[----:B------:R-:W-:Y:S01]  /*2690*/  UMOV UR6, 0x54442d19 ;  /* 0x54442d1900067882 */ /* 0x000fe20000000000 */
[----:B------:R-:W-:Y:S01]  /*26a0*/  UMOV UR7, 0x3bf921fb ;  /* 0x3bf921fb00077882 */ /* 0x000fe20000000000 */
[----:B------:R-:W-:-:S02]  /*26b0*/  ISETP.GE.AND P2, PT, R8, RZ, PT ;  /* 0x000000ff0800720c */ /* 0x000fc40003f46270 */
[-C--:B--2---:R-:W-:Y:S02]  /*26c0*/  @P0 SHF.L.W.U32.HI R27, R2, R12.reuse, R27 ;  /* 0x0000000c021b0219 */ /* 0x084fe40000010e1b */
[----:B---3--:R-:W-:Y:S02]  /*26d0*/  @P0 SHF.L.W.U32.HI R2, R3, R12, R2 ;  /* 0x0000000c03020219 */ /* 0x008fe40000010e02 */
[--C-:B0-----:R-:W-:Y:S02]  /*26e0*/  SHF.R.U32.HI R24, RZ, 0x1e, R27.reuse ;  /* 0x0000001eff187819 */ /* 0x101fe4000001161b */
        /* <DEDUP_REMOVED lines=8> */
[----:B------:R-:W0:Y:S01]  /*2770*/  I2F.F64.S64 R2, R2 ;  /* 0x0000000200027312 */ /* 0x000e220000301c00 */
[----:B------:R-:W-:Y:S01]  /*2780*/  @!P2 IMAD.MOV R29, RZ, RZ, -R29 ;  /* 0x000000ffff1da224 */ /* 0x000fe200078e0a1d */
[----:B0-----:R-:W-:-:S10]  /*2790*/  DMUL R16, R2, UR6 ;  /* 0x0000000602107c28 */ /* 0x001fd40008000000 */
[----:B------:R-:W0:Y:S02]  /*27a0*/  F2F.F32.F64 R16, R16 ;  /* 0x0000001000107310 */ /* 0x000e240000301000 */
[----:B0-----:R-:W-:-:S07]  /*27b0*/  FSEL R24, -R16, R16, !P0 ;  /* 0x0000001010187208 */ /* 0x001fce0004000100 */
.L_x_22:
[----:B------:R-:W-:Y:S05]  /*27c0*/  BSYNC.RECONVERGENT B1 ;  /* 0x0000000000017941 */ /* 0x000fea0003800200 */
.L_x_21:
[----:B------:R-:W-:Y:S01]  /*27d0*/  FMUL R3, R24, R24 ;  /* 0x0000001818037220 */ /* 0x000fe20000400000 */
[C---:B------:R-:W-:Y:S01]  /*27e0*/  LOP3.LUT R16, R29.reuse, 0x1, RZ, 0xc0, !PT ;  /* 0x000000011d107812 */ /* 0x040fe200078ec0ff */
[----:B-----5:R-:W-:Y:S01]  /*27f0*/  FADD R25, -R18, R25 ;  /* 0x0000001912197221 */ /* 0x020fe20000000100 */
[----:B------:R-:W-:Y:S01]  /*2800*/  LOP3.LUT P2, RZ, R29, 0x2, RZ, 0xc0, !PT ;  /* 0x000000021dff7812 */ /* 0x000fe2000784c0ff */
[----:B------:R-:W-:Y:S01]  /*2810*/  FFMA R2, R3, R21, -0.0013887860113754868507 ;  /* 0xbab607ed03027423 */ /* 0x000fe20000000015 */
[----:B------:R-:W-:-:S04]  /*2820*/  ISETP.NE.U32.AND P0, PT, R16, 0x1, PT ;  /* 0x000000011000780c */ /* 0x000fc80003f05070 */
[----:B------:R-:W-:Y:S02]  /*2830*/  FSEL R2, R2, -0.00019574658654164522886, !P0 ;  /* 0xb94d415302027808 */ /* 0x000fe40004000000 */
[----:B------:R-:W-:Y:S02]  /*2840*/  FSEL R16, R22, 0.041666727513074874878, P0 ;  /* 0x3d2aaabb16107808 */ /* 0x000fe40000000000 */
[----:B------:R-:W-:-:S03]  /*2850*/  FSEL R17, -R23, -0.4999999701976776123, P0 ;  /* 0xbeffffff17117808 */ /* 0x000fc60000000100 */
[C---:B------:R-:W-:Y:S01]  /*2860*/  FFMA R16, R3.reuse, R2, R16 ;  /* 0x0000000203107223 */ /* 0x040fe20000000010 */
[----:B------:R-:W-:Y:S02]  /*2870*/  FSEL R2, R24, 1, P0 ;  /* 0x3f80000018027808 */ /* 0x000fe40000000000 */
[----:B------:R-:W-:Y:S01]  /*2880*/  PLOP3.LUT P0, PT, PT, PT, PT, 0x80, 0x8 ;  /* 0x000000000008781c */ /* 0x000fe20003f0f070 */
[C---:B------:R-:W-:Y:S02]  /*2890*/  FFMA R16, R3.reuse, R16, R17 ;  /* 0x0000001003107223 */ /* 0x040fe40000000011 */
[----:B------:R-:W-:-:S04]  /*28a0*/  FFMA R3, R3, R2, RZ ;  /* 0x0000000203037223 */ /* 0x000fc800000000ff */
[----:B------:R-:W-:-:S04]  /*28b0*/  FFMA R3, R3, R16, R2 ;  /* 0x0000001003037223 */ /* 0x000fc80000000002 */
[----:B------:R-:W-:-:S04]  /*28c0*/  @P2 FADD R3, RZ, -R3 ;  /* 0x80000003ff032221 */ /* 0x000fc80000000000 */
[----:B------:R-:W-:-:S04]  /*28d0*/  FFMA R2, R3, 2.4000000953674316406, R0 ;  /* 0x4019999a03027823 */ /* 0x000fc80000000000 */
[----:B------:R-:W-:-:S04]  /*28e0*/  FADD R2, -R19, R2 ;  /* 0x0000000213027221 */ /* 0x000fc80000000100 */
[----:B------:R-:W-:-:S04]  /*28f0*/  FMUL R2, R2, R2 ;  /* 0x0000000202027220 */ /* 0x000fc80000400000 */
[----:B------:R-:W-:-:S05]  /*2900*/  FFMA R25, R25, R25, R2 ;  /* 0x0000001919197223 */ /* 0x000fca0000000002 */
[----:B------:R-:W-:-:S13]  /*2910*/  FSETP.GEU.AND P2, PT, R25, R20, PT ;  /* 0x000000141900720b */ /* 0x000fda0003f4e000 */
[----:B------:R-:W-:Y:S05]  /*2920*/  @!P2 BRA `(.L_x_24) ;  /* 0x0000000c00eca947 */ /* 0x000fea0003800000 */
[----:B------:R-:W-:Y:S01]  /*2930*/  BSSY.RECONVERGENT B1, `(.L_x_25) ;  /* 0x0000029000017945 */ /* 0x000fe20003800200 */
[----:B------:R-:W-:Y:S01]  /*2940*/  MOV R27, R14 ;  /* 0x0000000e001b7202 */ /* 0x000fe20000000f00 */
[----:B------:R-:W-:Y:S02]  /*2950*/  IMAD.MOV.U32 R24, RZ, RZ, R10 ;  /* 0x000000ffff187224 */ /* 0x000fe400078e000a */
[----:B------:R-:W-:Y:S05]  /*2960*/  @P1 BRA `(.L_x_26) ;  /* 0x0000000000941947 */ /* 0x000fea0003800000 */
[----:B------:R-:W-:Y:S01]  /*2970*/  CS2R R24, SRZ ;  /* 0x0000000000187805 */ /* 0x000fe2000001ff00 */
[----:B------:R-:W-:-:S06]  /*2980*/  UMOV UR5, URZ ;  /* 0x000000ff00057c82 */ /* 0x000fcc0008000000 */
.L_x_27:
[----:B0-----:R-:W0:Y:S02]  /*2990*/  LDC.64 R2, c[0x4][RZ] ;  /* 0x01000000ff027b82 */ /* 0x001e240000000a00 */
[----:B0-----:R-:W-:-:S05]  /*29a0*/  IMAD.WIDE.U32 R16, R25, 0x4, R2 ;  /* 0x0000000419107825 */ /* 0x001fca00078e0002 */
[----:B------:R-:W2:Y:S01]  /*29b0*/  LDG.E.CONSTANT R2, desc[UR10][R16.64] ;  /* 0x0000000a10027981 */ /* 0x000ea2000c1e9900 */
        /* <DEDUP_REMOVED lines=18> */
[--C-:B-1----:R-:W-:Y:S02]  /*2ae0*/  SHF.R.U32.HI R24, RZ, 0x1e, R25.reuse ;  /* 0x0000001eff187819 */ /* 0x102fe40000011619 */
[C---:B0-----:R-:W-:Y:S01]  /*2af0*/  SHF.L.W.U32.HI R27, R2.reuse, 0x2, R25 ;  /* 0x00000002021b7819 */ /* 0x041fe20000010e19 */
        /* <DEDUP_REMOVED lines=12> */
.L_x_26:
[----:B------:R-:W-:Y:S05]  /*2bc0*/  BSYNC.RECONVERGENT B1 ;  /* 0x0000000000017941 */ /* 0x000fea0003800200 */
.L_x_25:
[----:B------:R-:W-:Y:S01]  /*2bd0*/  FMUL R3, R24, R24 ;  /* 0x0000001818037220 */ /* 0x000fe20000400000 */
[C---:B------:R-:W-:Y:S01]  /*2be0*/  LOP3.LUT R16, R27.reuse, 0x1, RZ, 0xc0, !PT ;  /* 0x000000011b107812 */ /* 0x040fe200078ec0ff */
[----:B------:R-:W-:Y:S01]  /*2bf0*/  VIADD R17, R27, 0x1 ;  /* 0x000000011b117836 */ /* 0x000fe20000000000 */
[----:B------:R-:W-:Y:S01]  /*2c00*/  BSSY.RECONVERGENT B1, `(.L_x_28) ;  /* 0x0000037000017945 */ /* 0x000fe20003800200 */
[----:B------:R-:W-:Y:S01]  /*2c10*/  FFMA R2, R3, R21, -0.0013887860113754868507 ;  /* 0xbab607ed03027423 */ /* 0x000fe20000000015 */
[----:B------:R-:W-:Y:S01]  /*2c20*/  ISETP.NE.U32.AND P2, PT, R16, 0x1, PT ;  /* 0x000000011000780c */ /* 0x000fe20003f45070 */
[----:B------:R-:W-:Y:S01]  /*2c30*/  IMAD.MOV.U32 R29, RZ, RZ, R14 ;  /* 0x000000ffff1d7224 */ /* 0x000fe200078e000e */
[----:B------:R-:W-:Y:S02]  /*2c40*/  LOP3.LUT P3, RZ, R17, 0x2, RZ, 0xc0, !PT ;  /* 0x0000000211ff7812 */ /* 0x000fe4000786c0ff */
[----:B------:R-:W-:Y:S02]  /*2c50*/  FSEL R16, R2, -0.00019574658654164522886, P2 ;  /* 0xb94d415302107808 */ /* 0x000fe40001000000 */
[----:B------:R-:W-:-:S02]  /*2c60*/  FSEL R26, R22, 0.041666727513074874878, !P2 ;  /* 0x3d2aaabb161a7808 */ /* 0x000fc40005000000 */
[----:B------:R-:W-:Y:S02]  /*2c70*/  FSEL R2, R24, 1, !P2 ;  /* 0x3f80000018027808 */ /* 0x000fe40005000000 */
[----:B------:R-:W-:Y:S01]  /*2c80*/  FSEL R25, -R23, -0.4999999701976776123, !P2 ;  /* 0xbeffffff17197808 */ /* 0x000fe20005000100 */
[C---:B------:R-:W-:Y:S01]  /*2c90*/  FFMA R16, R3.reuse, R16, R26 ;  /* 0x0000001003107223 */ /* 0x040fe2000000001a */
[----:B------:R-:W-:Y:S01]  /*2ca0*/  MOV R24, R10 ;  /* 0x0000000a00187202 */ /* 0x000fe20000000f00 */
[C---:B------:R-:W-:Y:S02]  /*2cb0*/  FFMA R17, R3.reuse, R2, RZ ;  /* 0x0000000203117223 */ /* 0x040fe400000000ff */
[----:B------:R-:W-:-:S04]  /*2cc0*/  FFMA R16, R3, R16, R25 ;  /* 0x0000001003107223 */ /* 0x000fc80000000019 */
[----:B------:R-:W-:-:S04]  /*2cd0*/  FFMA R17, R17, R16, R2 ;  /* 0x0000001011117223 */ /* 0x000fc80000000002 */
[----:B------:R-:W-:-:S04]  /*2ce0*/  @P3 FADD R17, RZ, -R17 ;  /* 0x80000011ff113221 */ /* 0x000fc80000000000 */
[----:B------:R-:W-:Y:S01]  /*2cf0*/  FFMA R25, RZ, R17, R4 ;  /* 0x00000011ff197223 */ /* 0x000fe20000000004 */
[----:B------:R-:W-:Y:S06]  /*2d00*/  @P1 BRA `(.L_x_29) ;  /* 0x0000000000981947 */ /* 0x000fec0003800000 */
[----:B------:R-:W-:Y:S01]  /*2d10*/  IMAD.MOV.U32 R24, RZ, RZ, RZ ;  /* 0x000000ffff187224 */ /* 0x000fe200078e00ff */
[----:B------:R-:W-:Y:S01]  /*2d20*/  UMOV UR5, URZ ;  /* 0x000000ff00057c82 */ /* 0x000fe20008000000 */
[----:B------:R-:W-:-:S07]  /*2d30*/  IMAD.MOV.U32 R27, RZ, RZ, RZ ;  /* 0x000000ffff1b7224 */ /* 0x000fce00078e00ff */
.L_x_30:
        /* <DEDUP_REMOVED lines=35> */
.L_x_29:
[----:B------:R-:W-:Y:S05]  /*2f70*/  BSYNC.RECONVERGENT B1 ;  /* 0x0000000000017941 */ /* 0x000fea0003800200 */
.L_x_28:
[----:B------:R-:W-:Y:S01]  /*2f80*/  FMUL R3, R24, R24 ;  /* 0x0000001818037220 */ /* 0x000fe20000400000 */
[C---:B------:R-:W-:Y:S01]  /*2f90*/  LOP3.LUT R16, R29.reuse, 0x1, RZ, 0xc0, !PT ;  /* 0x000000011d107812 */ /* 0x040fe200078ec0ff */
[----:B------:R-:W-:Y:S01]  /*2fa0*/  FADD R25, -R18, R25 ;  /* 0x0000001912197221 */ /* 0x000fe20000000100 */
[----:B------:R-:W-:Y:S01]  /*2fb0*/  LOP3.LUT P3, RZ, R29, 0x2, RZ, 0xc0, !PT ;  /* 0x000000021dff7812 */ /* 0x000fe2000786c0ff */
[----:B------:R-:W-:Y:S01]  /*2fc0*/  FFMA R2, R3, R21, -0.0013887860113754868507 ;  /* 0xbab607ed03027423 */ /* 0x000fe20000000015 */
[----:B------:R-:W-:-:S04]  /*2fd0*/  ISETP.NE.U32.AND P2, PT, R16, 0x1, PT ;  /* 0x000000011000780c */ /* 0x000fc80003f45070 */
[----:B------:R-:W-:Y:S02]  /*2fe0*/  FSEL R2, R2, -0.00019574658654164522886, !P2 ;  /* 0xb94d415302027808 */ /* 0x000fe40005000000 */
[----:B------:R-:W-:Y:S02]  /*2ff0*/  FSEL R16, R22, 0.041666727513074874878, P2 ;  /* 0x3d2aaabb16107808 */ /* 0x000fe40001000000 */
[----:B------:R-:W-:-:S03]  /*3000*/  FSEL R17, -R23, -0.4999999701976776123, P2 ;  /* 0xbeffffff17117808 */ /* 0x000fc60001000100 */
[----:B------:R-:W-:Y:S01]  /*3010*/  FFMA R16, R3, R2, R16 ;  /* 0x0000000203107223 */ /* 0x000fe20000000010 */
[----:B------:R-:W-:-:S03]  /*3020*/  FSEL R2, R24, 1, P2 ;  /* 0x3f80000018027808 */ /* 0x000fc60001000000 */
[C---:B------:R-:W-:Y:S02]  /*3030*/  FFMA R16, R3.reuse, R16, R17 ;  /* 0x0000001003107223 */ /* 0x040fe40000000011 */
[----:B------:R-:W-:-:S04]  /*3040*/  FFMA R3, R3, R2, RZ ;  /* 0x0000000203037223 */ /* 0x000fc800000000ff */
[----:B------:R-:W-:-:S04]  /*3050*/  FFMA R3, R3, R16, R2 ;  /* 0x0000001003037223 */ /* 0x000fc80000000002 */
[----:B------:R-:W-:-:S04]  /*3060*/  @P3 FADD R3, RZ, -R3 ;  /* 0x80000003ff033221 */ /* 0x000fc80000000000 */
[----:B------:R-:W-:-:S04]  /*3070*/  FFMA R2, RZ, R3, R0 ;  /* 0x00000003ff027223 */ /* 0x000fc80000000000 */
[----:B------:R-:W-:-:S04]  /*3080*/  FADD R2, -R19, R2 ;  /* 0x0000000213027221 */ /* 0x000fc80000000100 */
[----:B------:R-:W-:-:S04]  /*3090*/  FMUL R2, R2, R2 ;  /* 0x0000000202027220 */ /* 0x000fc80000400000 */
[----:B------:R-:W-:-:S05]  /*30a0*/  FFMA R25, R25, R25, R2 ;  /* 0x0000001919197223 */ /* 0x000fca0000000002 */
[----:B------:R-:W-:-:S13]  /*30b0*/  FSETP.GEU.AND P2, PT, R25, R20, PT ;  /* 0x000000141900720b */ /* 0x000fda0003f4e000 */
[----:B------:R-:W-:Y:S05]  /*30c0*/  @!P2 BRA `(.L_x_24) ;  /* 0x000000080004a947 */ /* 0x000fea0003800000 */
[----:B------:R-:W-:Y:S01]  /*30d0*/  BSSY.RECONVERGENT B1, `(.L_x_31) ;  /* 0x0000029000017945 */ /* 0x000fe20003800200 */
[----:B------:R-:W-:Y:S01]  /*30e0*/  IMAD.MOV.U32 R27, RZ, RZ, R14 ;  /* 0x000000ffff1b7224 */ /* 0x000fe200078e000e */
[----:B------:R-:W-:Y:S02]  /*30f0*/  MOV R24, R10 ;  /* 0x0000000a00187202 */ /* 0x000fe40000000f00 */
[----:B------:R-:W-:Y:S05]  /*3100*/  @P1 BRA `(.L_x_32) ;  /* 0x0000000000941947 */ /* 0x000fea0003800000 */
[----:B------:R-:W-:Y:S01]  /*3110*/  CS2R R24, SRZ ;  /* 0x0000000000187805 */ /* 0x000fe2000001ff00 */
[----:B------:R-:W-:-:S06]  /*3120*/  UMOV UR5, URZ ;  /* 0x000000ff00057c82 */ /* 0x000fcc0008000000 */
.L_x_33:
        /* <DEDUP_REMOVED lines=35> */
.L_x_32:
[----:B------:R-:W-:Y:S05]  /*3360*/  BSYNC.RECONVERGENT B1 ;  /* 0x0000000000017941 */ /* 0x000fea0003800200 */
.L_x_31:
        /* <DEDUP_REMOVED lines=10> */
[----:B------:R-:W-:Y:S01]  /*3410*/  FSEL R2, R24, 1, !P2 ;  /* 0x3f80000018027808 */ /* 0x000fe20005000000 */
[----:B------:R-:W-:Y:S01]  /*3420*/  IMAD.MOV.U32 R24, RZ, RZ, R10 ;  /* 0x000000ffff187224 */ /* 0x000fe200078e000a */
[----:B------:R-:W-:Y:S01]  /*3430*/  FSEL R25, -R23, -0.4999999701976776123, !P2 ;  /* 0xbeffffff17197808 */ /* 0x000fe20005000100 */
[C---:B------:R-:W-:Y:S02]  /*3440*/  FFMA R16, R3.reuse, R16, R26 ;  /* 0x0000001003107223 */ /* 0x040fe4000000001a */
[C---:B------:R-:W-:Y:S02]  /*3450*/  FFMA R17, R3.reuse, R2, RZ ;  /* 0x0000000203117223 */ /* 0x040fe400000000ff */
[----:B------:R-:W-:-:S04]  /*3460*/  FFMA R16, R3, R16, R25 ;  /* 0x0000001003107223 */ /* 0x000fc80000000019 */
[----:B------:R-:W-:-:S04]  /*3470*/  FFMA R17, R17, R16, R2 ;  /* 0x0000001011117223 */ /* 0x000fc80000000002 */
[----:B------:R-:W-:-:S04]  /*3480*/  @P3 FADD R17, RZ, -R17 ;  /* 0x80000011ff113221 */ /* 0x000fc80000000000 */
[----:B------:R-:W-:Y:S01]  /*3490*/  FFMA R25, R17, -2.4000000953674316406, R4 ;  /* 0xc019999a11197823 */ /* 0x000fe20000000004 */
[----:B------:R-:W-:Y:S06]  /*34a0*/  @P1 BRA `(.L_x_35) ;  /* 0x0000000000a01947 */ /* 0x000fec0003800000 */
[----:B------:R-:W-:Y:S01]  /*34b0*/  MOV R24, RZ ;  /* 0x000000ff00187202 */ /* 0x000fe20000000f00 */
[----:B------:R-:W0:Y:S01]  /*34c0*/  LDCU.64 UR18, c[0x4][URZ] ;  /* 0x01000000ff1277ac */ /* 0x000e220008000a00 */
[----:B------:R-:W-:Y:S01]  /*34d0*/  UMOV UR6, URZ ;  /* 0x000000ff00067c82 */ /* 0x000fe20008000000 */
[----:B------:R-:W-:-:S05]  /*34e0*/  UMOV UR5, URZ ;  /* 0x000000ff00057c82 */ /* 0x000fca0008000000 */
.L_x_36:
[----:B0-----:R-:W-:-:S06]  /*34f0*/  UIMAD.WIDE.U32 UR16, UR5, 0x4, UR18 ;  /* 0x00000004051078a5 */ /* 0x001fcc000f8e0012 */
[----:B------:R-:W-:Y:S02]  /*3500*/  IMAD.U32 R2, RZ, RZ, UR16 ;  /* 0x00000010ff027e24 */ /* 0x000fe4000f8e00ff */
[----:B------:R-:W-:-:S05]  /*3510*/  IMAD.U32 R3, RZ, RZ, UR17 ;  /* 0x00000011ff037e24 */ /* 0x000fca000f8e00ff */
[----:B------:R-:W2:Y:S01]  /*3520*/  LDG.E.CONSTANT R2, desc[UR10][R2.64] ;  /* 0x0000000a02027981 */ /* 0x000ea2000c1e9900 */
[----:B------:R-:W-:Y:S02]  /*3530*/  ULEA UR7, UR5, UR20, 0x2 ;  /* 0x0000001405077291 */ /* 0x000fe4000f8e10ff */
[----:B------:R-:W-:-:S04]  /*3540*/  UIADD3 UR5, UPT, UPT, UR5, 0x1, URZ ;  /* 0x0000000105057890 */ /* 0x000fc8000fffe0ff */
[----:B------:R-:W-:Y:S01]  /*3550*/  UISETP.NE.AND UP1, UPT, UR5, 0x6, UPT ;  /* 0x000000060500788c */ /* 0x000fe2000bf25270 */
[----:B-12---:R-:W-:-:S03]  /*3560*/  IMAD.WIDE.U32 R16, R2, R13, RZ ;  /* 0x0000000d02107225 */ /* 0x006fc600078e00ff */
[----:B------:R-:W-:-:S04]  /*3570*/  IADD3 R16, P2, PT, R16, R24, RZ ;  /* 0x0000001810107210 */ /* 0x000fc80007f5e0ff */
[----:B------:R-:W-:Y:S01]  /*3580*/  IADD3.X R24, PT, PT, R17, UR6, RZ, P2, !PT ;  /* 0x0000000611187c10 */ /* 0x000fe200097fe4ff */
[----:B------:R1:W-:Y:S01]  /*3590*/  STL [UR7], R16 ;  /* 0x00000010ff007987 */ /* 0x0003e20008100807 */
[----:B------:R-:W-:Y:S07]  /*35a0*/  BRA.U UP1, `(.L_x_36) ;  /* 0xfffffffd01d07547 */ /* 0x000fee000b83ffff */
        /* <DEDUP_REMOVED lines=20> */
[----:B------:R-:W-:Y:S01]  /*36f0*/  @!P3 IMAD.MOV R29, RZ, RZ, -R29 ;  /* 0x000000ffff1db224 */ /* 0x000fe200078e0a1d */
[----:B-1----:R-:W-:-:S10]  /*3700*/  DMUL R16, R2, UR6 ;  /* 0x0000000602107c28 */ /* 0x002fd40008000000 */
[----:B------:R-:W0:Y:S02]  /*3710*/  F2F.F32.F64 R16, R16 ;  /* 0x0000001000107310 */ /* 0x000e240000301000 */
[----:B0-----:R-:W-:-:S07]  /*3720*/  FSEL R24, -R16, R16, !P2 ;  /* 0x0000001010187208 */ /* 0x001fce0005000100 */
.L_x_35:
[----:B------:R-:W-:Y:S05]  /*3730*/  BSYNC.RECONVERGENT B1 ;  /* 0x0000000000017941 */ /* 0x000fea0003800200 */
.L_x_34:
[----:B------:R-:W-:Y:S01]  /*3740*/  FMUL R3, R24, R24 ;  /* 0x0000001818037220 */ /* 0x000fe20000400000 */
[C---:B------:R-:W-:Y:S01]  /*3750*/  LOP3.LUT R2, R29.reuse, 0x1, RZ, 0xc0, !PT ;  /* 0x000000011d027812 */ /* 0x040fe200078ec0ff */
[----:B------:R-:W-:Y:S01]  /*3760*/  FADD R25, -R18, R25 ;  /* 0x0000001912197221 */ /* 0x000fe20000000100 */
[----:B------:R-:W-:Y:S01]  /*3770*/  LOP3.LUT P3, RZ, R29, 0x2, RZ, 0xc0, !PT ;  /* 0x000000021dff7812 */ /* 0x000fe2000786c0ff */
[----:B------:R-:W-:Y:S01]  /*3780*/  FFMA R21, R3, R21, -0.0013887860113754868507 ;  /* 0xbab607ed03157423 */ /* 0x000fe20000000015 */
[----:B------:R-:W-:-:S04]  /*3790*/  ISETP.NE.U32.AND P2, PT, R2, 0x1, PT ;  /* 0x000000010200780c */ /* 0x000fc80003f45070 */
[----:B------:R-:W-:Y:S02]  /*37a0*/  FSEL R22, R22, 0.041666727513074874878, P2 ;  /* 0x3d2aaabb16167808 */ /* 0x000fe40001000000 */
[----:B------:R-:W-:Y:S02]  /*37b0*/  FSEL R16, R21, -0.00019574658654164522886, !P2 ;  /* 0xb94d415315107808 */ /* 0x000fe40005000000 */
[----:B------:R-:W-:Y:S02]  /*37c0*/  FSEL R2, R24, 1, P2 ;  /* 0x3f80000018027808 */ /* 0x000fe40001000000 */
[----:B------:R-:W-:Y:S01]  /*37d0*/  FSEL R23, -R23, -0.4999999701976776123, P2 ;  /* 0xbeffffff17177808 */ /* 0x000fe20001000100 */
[C---:B------:R-:W-:Y:S02]  /*37e0*/  FFMA R16, R3.reuse, R16, R22 ;  /* 0x0000001003107223 */ /* 0x040fe40000000016 */
[C---:B------:R-:W-:Y:S02]  /*37f0*/  FFMA R17, R3.reuse, R2, RZ ;  /* 0x0000000203117223 */ /* 0x040fe400000000ff */
[----:B------:R-:W-:-:S04]  /*3800*/  FFMA R16, R3, R16, R23 ;  /* 0x0000001003107223 */ /* 0x000fc80000000017 */
[----:B------:R-:W-:-:S04]  /*3810*/  FFMA R17, R17, R16, R2 ;  /* 0x0000001011117223 */ /* 0x000fc80000000002 */
[----:B------:R-:W-:-:S04]  /*3820*/  @P3 FADD R17, RZ, -R17 ;  /* 0x80000011ff113221 */ /* 0x000fc80000000000 */
[----:B------:R-:W-:-:S04]  /*3830*/  FFMA R2, R17, -2.4000000953674316406, R0 ;  /* 0xc019999a11027823 */ /* 0x000fc80000000000 */
[----:B------:R-:W-:-:S04]  /*3840*/  FADD R2, -R19, R2 ;  /* 0x0000000213027221 */ /* 0x000fc80000000100 */
[----:B------:R-:W-:-:S04]  /*3850*/  FMUL R2, R2, R2 ;  /* 0x0000000202027220 */ /* 0x000fc80000400000 */
[----:B------:R-:W-:-:S05]  /*3860*/  FFMA R25, R25, R25, R2 ;  /* 0x0000001919197223 */ /* 0x000fca0000000002 */
[----:B------:R-:W-:-:S13]  /*3870*/  FSETP.GEU.AND P2, PT, R25, R20, PT ;  /* 0x000000141900720b */ /* 0x000fda0003f4e000 */
[----:B------:R-:W-:Y:S05]  /*3880*/  @!P2 BRA `(.L_x_24) ;  /* 0x000000000014a947 */ /* 0x000fea0003800000 */
[----:B------:R-:W0:Y:S01]  /*3890*/  LDCU UR5, c[0x0][0x3b0] ;  /* 0x00007600ff0577ac */ /* 0x000e220008000800 */
[----:B------:R-:W-:-:S05]  /*38a0*/  VIADD R11, R11, 0x1 ;  /* 0x000000010b0b7836 */ /* 0x000fca0000000000 */
[----:B0-----:R-:W-:-:S13]  /*38b0*/  ISETP.NE.AND P0, PT, R11, UR5, PT ;  /* 0x000000050b007c0c */ /* 0x001fda000bf05270 */
[----:B------:R-:W-:Y:S05]  /*38c0*/  @P0 BRA `(.L_x_37) ;  /* 0xffffffe800040947 */ /* 0x000fea000383ffff */
[----:B------:R-:W-:-:S13]  /*38d0*/  PLOP3.LUT P0, PT, PT, PT, PT, 0x8, 0x80 ;  /* 0x000000000080781c */ /* 0x000fda0003f0e170 */
.L_x_24:
[----:B------:R-:W-:Y:S05]  /*38e0*/  BSYNC.RECONVERGENT B0 ;  /* 0x0000000000007941 */ /* 0x000fea0003800200 */
.L_x_17:
[----:B------:R-:W-:-:S04]  /*38f0*/  @P0 FADD R9, R9, 1000000 ;  /* 0x4974240009090421 */ /* 0x000fc80000000000 */
[----:B------:R-:W-:Y:S01]  /*3900*/  FADD R6, R9, R6 ;  /* 0x0000000609067221 */ /* 0x000fe20000000000 */
[----:B------:R-:W-:Y:S06]  /*3910*/  BRA.U UP0, `(.L_x_38) ;  /* 0xffffffc9003c7547 */ /* 0x000fec000b83ffff */
.L_x_0:
[----:B------:R-:W0:Y:S02]  /*3920*/  LDC.64 R2, c[0x0][0x3b8] ;  /* 0x0000ee00ff027b82 */ /* 0x000e240000000a00 */
[----:B0-----:R-:W-:-:S05]  /*3930*/  IMAD.WIDE R2, R5, 0x4, R2 ;  /* 0x0000000405027825 */ /* 0x001fca00078e0202 */
[----:B------:R-:W-:Y:S01]  /*3940*/  STG.E desc[UR10][R2.64], R6 ;  /* 0x0000000602007986 */ /* 0x000fe2000c10190a */
[----:B------:R-:W-:Y:S05]  /*3950*/  EXIT ;  /* 0x000000000000794d */ /* 0x000fea0003800000 */
        .weak           $__internal_0_$__cuda_sm3x_div_rn_noftz_f32_slowpath
        .type           $__internal_0_$__cuda_sm3x_div_rn_noftz_f32_slowpath,@function
        .size           $__internal_0_$__cuda_sm3x_div_rn_noftz_f32_slowpath,(.L_x_52 - $__internal_0_$__cuda_sm3x_div_rn_noftz_f32_slowpath)
$__internal_0_$__cuda_sm3x_div_rn_noftz_f32_slowpath:
[----:B------:R-:W-:Y:S01]  /*3960*/  SHF.R.U32.HI R2, RZ, 0x17, R7 ;  /* 0x00000017ff027819 */ /* 0x000fe20000011607 */
[----:B------:R-:W-:Y:S04]  /*3970*/  BSSY.RECONVERGENT B0, `(.L_x_39) ;  /* 0x000005c000007945 */ /* 0x000fe80003800200 */
[----:B------:R-:W-:Y:S01]  /*3980*/  BSSY.RELIABLE B2, `(.L_x_40) ;  /* 0x000001a000027945 */ /* 0x000fe20003800100 */
[----:B------:R-:W-:Y:S02]  /*3990*/  LOP3.LUT R11, R2, 0xff, RZ, 0xc0, !PT ;  /* 0x000000ff020b7812 */ /* 0x000fe400078ec0ff */
[----:B------:R-:W-:-:S03]  /*39a0*/  MOV R2, R7 ;  /* 0x0000000700027202 */ /* 0x000fc60000000f00 */
[----:B------:R-:W-:-:S05]  /*39b0*/  VIADD R13, R11, 0xffffffff ;  /* 0xffffffff0b0d7836 */ /* 0x000fca0000000000 */
[----:B------:R-:W-:-:S13]  /*39c0*/  ISETP.GT.U32.OR P0, PT, R13, 0xfd, !PT ;  /* 0x000000fd0d00780c */ /* 0x000fda0007f04470 */
[----:B------:R-:W-:Y:S01]  /*39d0*/  @!P0 IMAD.MOV.U32 R9, RZ, RZ, RZ ;  /* 0x000000ffff098224 */ /* 0x000fe200078e00ff */
[----:B------:R-:W-:Y:S06]  /*39e0*/  @!P0 BRA `(.L_x_41) ;  /* 0x00000000004c8947 */ /* 0x000fec0003800000 */
[----:B------:R-:W-:-:S13]  /*39f0*/  FSETP.GTU.FTZ.AND P0, PT, |R7|, +INF , PT ;  /* 0x7f8000000700780b */ /* 0x000fda0003f1c200 */
[----:B------:R-:W-:Y:S05]  /*3a00*/  @P0 BREAK.RELIABLE B2 ;  /* 0x0000000000020942 */ /* 0x000fea0003800100 */
[----:B------:R-:W-:Y:S05]  /*3a10*/  @P0 BRA `(.L_x_42) ;  /* 0x0000000400400947 */ /* 0x000fea0003800000 */
[----:B------:R-:W-:-:S05]  /*3a20*/  IMAD.MOV.U32 R9, RZ, RZ, 0x40200000 ;  /* 0x40200000ff097424 */ /* 0x000fca00078e00ff */
[----:B------:R-:W-:-:S13]  /*3a30*/  LOP3.LUT P0, RZ, R9, 0x7fffffff, R2, 0xc8, !PT ;  /* 0x7fffffff09ff7812 */ /* 0x000fda000780c802 */
[----:B------:R-:W-:Y:S05]  /*3a40*/  @!P0 BREAK.RELIABLE B2 ;  /* 0x0000000000028942 */ /* 0x000fea0003800100 */
[----:B------:R-:W-:Y:S05]  /*3a50*/  @!P0 BRA `(.L_x_43) ;  /* 0x0000000400288947 */ /* 0x000fea0003800000 */
[----:B------:R-:W-:-:S13]  /*3a60*/  LOP3.LUT P0, RZ, R2, 0x7fffffff, RZ, 0xc0, !PT ;  /* 0x7fffffff02ff7812 */ /* 0x000fda000780c0ff */
[----:B------:R-:W-:Y:S05]  /*3a70*/  @!P0 BREAK.RELIABLE B2 ;  /* 0x0000000000028942 */ /* 0x000fea0003800100 */
[----:B------:R-:W-:Y:S05]  /*3a80*/  @!P0 BRA `(.L_x_44) ;  /* 0x0000000400148947 */ /* 0x000fea0003800000 */
[----:B------:R-:W-:Y:S02]  /*3a90*/  FSETP.NEU.FTZ.AND P1, PT, |R7|, +INF , PT ;  /* 0x7f8000000700780b */ /* 0x000fe40003f3d200 */
[----:B------:R-:W-:-:S04]  /*3aa0*/  LOP3.LUT P0, RZ, R9, 0x7fffffff, RZ, 0xc0, !PT ;  /* 0x7fffffff09ff7812 */ /* 0x000fc8000780c0ff */
[----:B------:R-:W-:-:S13]  /*3ab0*/  PLOP3.LUT P0, PT, P1, P0, PT, 0x2f, 0xf2 ;  /* 0x0000000000f2781c */ /* 0x000fda0000f00577 */
[----:B------:R-:W-:Y:S05]  /*3ac0*/  @P0 BREAK.RELIABLE B2 ;  /* 0x0000000000020942 */ /* 0x000fea0003800100 */
[----:B------:R-:W-:Y:S05]  /*3ad0*/  @P0 BRA `(.L_x_45) ;  /* 0x0000000000f40947 */ /* 0x000fea0003800000 */
[----:B------:R-:W-:-:S13]  /*3ae0*/  ISETP.GE.AND P0, PT, R13, RZ, PT ;  /* 0x000000ff0d00720c */ /* 0x000fda0003f06270 */
[----:B------:R-:W-:Y:S02]  /*3af0*/  @P0 IMAD.MOV.U32 R9, RZ, RZ, RZ ;  /* 0x000000ffff090224 */ /* 0x000fe400078e00ff */
[----:B------:R-:W-:Y:S01]  /*3b00*/  @!P0 FFMA R2, R7, 1.84467440737095516160e+19, RZ ;  /* 0x5f80000007028823 */ /* 0x000fe200000000ff */
[----:B------:R-:W-:-:S07]  /*3b10*/  @!P0 IMAD.MOV.U32 R9, RZ, RZ, -0x40 ;  /* 0xffffffc0ff098424 */ /* 0x000fce00078e00ff */
.L_x_41:
[----:B------:R-:W-:Y:S05]  /*3b20*/  BSYNC.RELIABLE B2 ;  /* 0x0000000000027941 */ /* 0x000fea0003800100 */
.L_x_40:
[----:B------:R-:W-:Y:S01]  /*3b30*/  UMOV UR5, 0x40200000 ;  /* 0x4020000000057882 */ /* 0x000fe20000000000 */
[----:B------:R-:W-:Y:S01]  /*3b40*/  VIADD R11, R11, 0xffffff81 ;  /* 0xffffff810b0b7836 */ /* 0x000fe20000000000 */
[----:B------:R-:W-:Y:S01]  /*3b50*/  UIADD3 UR5, UPT, UPT, UR5, -0x800000, URZ ;  /* 0xff80000005057890 */ /* 0x000fe2000fffe0ff */
[----:B------:R-:W-:Y:S02]  /*3b60*/  BSSY.RECONVERGENT B2, `(.L_x_46) ;  /* 0x0000033000027945 */ /* 0x000fe40003800200 */
[----:B------:R-:W-:Y:S01]  /*3b70*/  IMAD R2, R11, -0x800000, R2 ;  /* 0xff8000000b027824 */ /* 0x000fe200078e0202 */
[----:B------:R-:W-:Y:S02]  /*3b80*/  IADD3 R9, PT, PT, R9, -0x1, R11 ;  /* 0xffffffff09097810 */ /* 0x000fe40007ffe00b */
[----:B------:R-:W-:-:S03]  /*3b90*/  FADD.FTZ R15, -RZ, -UR5 ;  /* 0x80000005ff0f7e21 */ /* 0x000fc60008010100 */
[----:B------:R-:W0:Y:S02]  /*3ba0*/  MUFU.RCP R13, UR5 ;  /* 0x00000005000d7d08 */ /* 0x000e240008001000 */
[----:B0-----:R-:W-:-:S04]  /*3bb0*/  FFMA R14, R13, R15, 1 ;  /* 0x3f8000000d0e7423 */ /* 0x001fc8000000000f */
[----:B------:R-:W-:-:S04]  /*3bc0*/  FFMA R13, R13, R14, R13 ;  /* 0x0000000e0d0d7223 */ /* 0x000fc8000000000d */
[----:B------:R-:W-:-:S04]  /*3bd0*/  FFMA R14, R2, R13, RZ ;  /* 0x0000000d020e7223 */ /* 0x000fc800000000ff */
[----:B------:R-:W-:-:S04]  /*3be0*/  FFMA R16, R15, R14, R2 ;  /* 0x0000000e0f107223 */ /* 0x000fc80000000002 */
[----:B------:R-:W-:-:S04]  /*3bf0*/  FFMA R16, R13, R16, R14 ;  /* 0x000000100d107223 */ /* 0x000fc8000000000e */
[----:B------:R-:W-:-:S04]  /*3c00*/  FFMA R15, R15, R16, R2 ;  /* 0x000000100f0f7223 */ /* 0x000fc80000000002 */
[----:B------:R-:W-:-:S05]  /*3c10*/  FFMA R2, R13, R15, R16 ;  /* 0x0000000f0d027223 */ /* 0x000fca0000000010 */
[----:B------:R-:W-:-:S04]  /*3c20*/  SHF.R.U32.HI R14, RZ, 0x17, R2 ;  /* 0x00000017ff0e7819 */ /* 0x000fc80000011602 */
[----:B------:R-:W-:-:S05]  /*3c30*/  LOP3.LUT R14, R14, 0xff, RZ, 0xc0, !PT ;  /* 0x000000ff0e0e7812 */ /* 0x000fca00078ec0ff */
[----:B------:R-:W-:-:S05]  /*3c40*/  IMAD.IADD R17, R14, 0x1, R9 ;  /* 0x000000010e117824 */ /* 0x000fca00078e0209 */
[----:B------:R-:W-:-:S04]  /*3c50*/  IADD3 R11, PT, PT, R17, -0x1, RZ ;  /* 0xffffffff110b7810 */ /* 0x000fc80007ffe0ff */
[----:B------:R-:W-:-:S13]  /*3c60*/  ISETP.GE.U32.AND P0, PT, R11, 0xfe, PT ;  /* 0x000000fe0b00780c */ /* 0x000fda0003f06070 */
[----:B------:R-:W-:Y:S05]  /*3c70*/  @!P0 BRA `(.L_x_47) ;  /* 0x0000000000808947 */ /* 0x000fea0003800000 */
[----:B------:R-:W-:-:S13]  /*3c80*/  ISETP.GT.AND P0, PT, R17, 0xfe, PT ;  /* 0x000000fe1100780c */ /* 0x000fda0003f04270 */
[----:B------:R-:W-:Y:S05]  /*3c90*/  @P0 BRA `(.L_x_48) ;  /* 0x00000000006c0947 */ /* 0x000fea0003800000 */
[----:B------:R-:W-:-:S13]  /*3ca0*/  ISETP.GE.AND P0, PT, R17, 0x1, PT ;  /* 0x000000011100780c */ /* 0x000fda0003f06270 */
[----:B------:R-:W-:Y:S05]  /*3cb0*/  @P0 BRA `(.L_x_49) ;  /* 0x0000000000740947 */ /* 0x000fea0003800000 */
[----:B------:R-:W-:Y:S02]  /*3cc0*/  ISETP.GE.AND P0, PT, R17, -0x18, PT ;  /* 0xffffffe81100780c */ /* 0x000fe40003f06270 */
[----:B------:R-:W-:-:S11]  /*3cd0*/  LOP3.LUT R2, R2, 0x80000000, RZ, 0xc0, !PT ;  /* 0x8000000002027812 */ /* 0x000fd600078ec0ff */
[----:B------:R-:W-:Y:S05]  /*3ce0*/  @!P0 BRA `(.L_x_49) ;  /* 0x0000000000688947 */ /* 0x000fea0003800000 */
[CCC-:B------:R-:W-:Y:S01]  /*3cf0*/  FFMA.RZ R9, R13.reuse, R15.reuse, R16.reuse ;  /* 0x0000000f0d097223 */ /* 0x1c0fe2000000c010 */
[-CC-:B------:R-:W-:Y:S01]  /*3d00*/  FFMA.RM R14, R13, R15.reuse, R16.reuse ;  /* 0x0000000f0d0e7223 */ /* 0x180fe20000004010 */
[C---:B------:R-:W-:Y:S02]  /*3d10*/  ISETP.NE.AND P2, PT, R17.reuse, RZ, PT ;  /* 0x000000ff1100720c */ /* 0x040fe40003f45270 */
[----:B------:R-:W-:Y:S02]  /*3d20*/  ISETP.NE.AND P1, PT, R17, RZ, PT ;  /* 0x000000ff1100720c */ /* 0x000fe40003f25270 */
[----:B------:R-:W-:Y:S01]  /*3d30*/  LOP3.LUT R11, R9, 0x7fffff, RZ, 0xc0, !PT ;  /* 0x007fffff090b7812 */ /* 0x000fe200078ec0ff */
[----:B------:R-:W-:Y:S01]  /*3d40*/  FFMA.RP R9, R13, R15, R16 ;  /* 0x0000000f0d097223 */ /* 0x000fe20000008010 */
[----:B------:R-:W-:Y:S02]  /*3d50*/  VIADD R16, R17, 0x20 ;  /* 0x0000002011107836 */ /* 0x000fe40000000000 */
[----:B------:R-:W-:Y:S01]  /*3d60*/  LOP3.LUT R11, R11, 0x800000, RZ, 0xfc, !PT ;  /* 0x008000000b0b7812 */ /* 0x000fe200078efcff */
[----:B------:R-:W-:Y:S01]  /*3d70*/  IMAD.MOV R13, RZ, RZ, -R17 ;  /* 0x000000ffff0d7224 */ /* 0x000fe200078e0a11 */
[----:B------:R-:W-:-:S02]  /*3d80*/  FSETP.NEU.FTZ.AND P0, PT, R9, R14, PT ;  /* 0x0000000e0900720b */ /* 0x000fc40003f1d000 */
[----:B------:R-:W-:Y:S02]  /*3d90*/  SHF.L.U32 R16, R11, R16, RZ ;  /* 0x000000100b107219 */ /* 0x000fe400000006ff */
[----:B------:R-:W-:Y:S02]  /*3da0*/  SEL R14, R13, RZ, P2 ;  /* 0x000000ff0d0e7207 */ /* 0x000fe40001000000 */
[----:B------:R-:W-:Y:S02]  /*3db0*/  ISETP.NE.AND P1, PT, R16, RZ, P1 ;  /* 0x000000ff1000720c */ /* 0x000fe40000f25270 */
[----:B------:R-:W-:Y:S02]  /*3dc0*/  SHF.R.U32.HI R14, RZ, R14, R11 ;  /* 0x0000000eff0e7219 */ /* 0x000fe4000001160b */
[----:B------:R-:W-:Y:S02]  /*3dd0*/  PLOP3.LUT P0, PT, P0, P1, PT, 0xf8, 0x8f ;  /* 0x00000000008f781c */ /* 0x000fe40000703f70 */
[----:B------:R-:W-:-:S02]  /*3de0*/  SHF.R.U32.HI R16, RZ, 0x1, R14 ;  /* 0x00000001ff107819 */ /* 0x000fc4000001160e */
[----:B------:R-:W-:-:S04]  /*3df0*/  SEL R9, RZ, 0x1, !P0 ;  /* 0x00000001ff097807 */ /* 0x000fc80004000000 */
[----:B------:R-:W-:-:S04]  /*3e00*/  LOP3.LUT R9, R9, 0x1, R16, 0xf8, !PT ;  /* 0x0000000109097812 */ /* 0x000fc800078ef810 */
[----:B------:R-:W-:-:S05]  /*3e10*/  LOP3.LUT R9, R9, R14, RZ, 0xc0, !PT ;  /* 0x0000000e09097212 */ /* 0x000fca00078ec0ff */
[----:B------:R-:W-:-:S05]  /*3e20*/  IMAD.IADD R9, R16, 0x1, R9 ;  /* 0x0000000110097824 */ /* 0x000fca00078e0209 */
[----:B------:R-:W-:Y:S01]  /*3e30*/  LOP3.LUT R2, R9, R2, RZ, 0xfc, !PT ;  /* 0x0000000209027212 */ /* 0x000fe200078efcff */
[----:B------:R-:W-:Y:S06]  /*3e40*/  BRA `(.L_x_49) ;  /* 0x0000000000107947 */ /* 0x000fec0003800000 */
.L_x_48:
[----:B------:R-:W-:-:S04]  /*3e50*/  LOP3.LUT R2, R2, 0x80000000, RZ, 0xc0, !PT ;  /* 0x8000000002027812 */ /* 0x000fc800078ec0ff */
[----:B------:R-:W-:Y:S01]  /*3e60*/  LOP3.LUT R2, R2, 0x7f800000, RZ, 0xfc, !PT ;  /* 0x7f80000002027812 */ /* 0x000fe200078efcff */
[----:B------:R-:W-:Y:S06]  /*3e70*/  BRA `(.L_x_49) ;  /* 0x0000000000047947 */ /* 0x000fec0003800000 */
.L_x_47:
[----:B------:R-:W-:-:S07]  /*3e80*/  IMAD R2, R9, 0x800000, R2 ;  /* 0x0080000009027824 */ /* 0x000fce00078e0202 */
.L_x_49:
[----:B------:R-:W-:Y:S05]  /*3e90*/  BSYNC.RECONVERGENT B2 ;  /* 0x0000000000027941 */ /* 0x000fea0003800200 */
.L_x_46:
[----:B------:R-:W-:Y:S05]  /*3ea0*/  BRA `(.L_x_50) ;  /* 0x0000000000207947 */ /* 0x000fea0003800000 */
.L_x_45:
[----:B------:R-:W-:-:S04]  /*3eb0*/  LOP3.LUT R2, R9, 0x80000000, R2, 0x48, !PT ;  /* 0x8000000009027812 */ /* 0x000fc800078e4802 */
[----:B------:R-:W-:Y:S01]  /*3ec0*/  LOP3.LUT R2, R2, 0x7f800000, RZ, 0xfc, !PT ;  /* 0x7f80000002027812 */ /* 0x000fe200078efcff */
[----:B------:R-:W-:Y:S06]  /*3ed0*/  BRA `(.L_x_50) ;  /* 0x0000000000147947 */ /* 0x000fec0003800000 */
.L_x_44:
[----:B------:R-:W-:Y:S01]  /*3ee0*/  LOP3.LUT R2, R9, 0x80000000, R2, 0x48, !PT ;  /* 0x8000000009027812 */ /* 0x000fe200078e4802 */
[----:B------:R-:W-:Y:S06]  /*3ef0*/  BRA `(.L_x_50) ;  /* 0x00000000000c7947 */ /* 0x000fec0003800000 */
.L_x_43:
[----:B------:R-:W0:Y:S01]  /*3f00*/  MUFU.RSQ R2, -QNAN ;  /* 0xffc0000000027908 */ /* 0x000e220000001400 */
[----:B------:R-:W-:Y:S05]  /*3f10*/  BRA `(.L_x_50) ;  /* 0x0000000000047947 */ /* 0x000fea0003800000 */
.L_x_42:
[----:B------:R-:W-:-:S07]  /*3f20*/  FADD.FTZ R2, R7, 2.5 ;  /* 0x4020000007027421 */ /* 0x000fce0000010000 */
.L_x_50:
[----:B------:R-:W-:Y:S05]  /*3f30*/  BSYNC.RECONVERGENT B0 ;  /* 0x0000000000007941 */ /* 0x000fea0003800200 */
.L_x_39:
[----:B------:R-:W-:-:S04]  /*3f40*/  IMAD.MOV.U32 R11, RZ, RZ, 0x0 ;  /* 0x00000000ff0b7424 */ /* 0x000fc800078e00ff */
[----:B0-----:R-:W-:Y:S05]  /*3f50*/  RET.REL.NODEC R10 `(_Z19mppi_rollout_kernelPKfS0_S0_S0_iPK8ObstacleiPfiifi) ;  /* 0xffffffc00a287950 */ /* 0x001fea0003c3ffff */
.L_x_51:
[----:B------:R-:W-:-:S00]  /*3f60*/  BRA `(.L_x_51) ;  /* 0xfffffffc00fc7947 */ /* 0x000fc0000383ffff */
[----:B------:R-:W-:-:S00]  /*3f70*/  NOP ;  /* 0x0000000000007918 */ /* 0x000fc00000000000 */
        /* <DEDUP_REMOVED lines=8> */
.L_x_52:


//--------------------- .nv.global.init           --------------------------
	.section	.nv.global.init,"aw",@progbits
	.align	4
.nv.global.init:
	.type		__cudart_i2opi_f,@object
	.size		__cudart_i2opi_f,(.L_0 - __cudart_i2opi_f)
__cudart_i2opi_f:
        /*0000*/ 	.byte	0x41, 0x90, 0x43, 0x3c, 0x99, 0x95, 0x62, 0xdb, 0xc0, 0xdd, 0x34, 0xf5, 0xd1, 0x57, 0x27, 0xfc
        /*0010*/ 	.byte	0x29, 0x15, 0x44, 0x4e, 0x6e, 0x83, 0xf9, 0xa2
.L_0:


//--------------------- .nv.shared.reserved.0     --------------------------
	.section	.nv.shared.reserved.0,"aw",@nobits
	.weak		__nv_reservedSMEM_offset_0_alias
	.size		__nv_reservedSMEM_offset_0_alias, 0, 64
	.other		__nv_reservedSMEM_offset_0_alias,@"STO_CUDA_RESERVED_SHARED STV_DEFAULT"
__nv_reservedSMEM_offset_0_alias:
	.zero		0
	.zero		64


//--------------------- .nv.constant0._Z19mppi_rollout_kernelPKfS0_S0_S0_iPK8ObstacleiPfiifi --------------------------
	.section	.nv.constant0._Z19mppi_rollout_kernelPKfS0_S0_S0_iPK8ObstacleiPfiifi,"a",@progbits
	.sectionflags	@""
	.align	4
.nv.constant0._Z19mppi_rollout_kernelPKfS0_S0_S0_iPK8ObstacleiPfiifi:
	.zero		976


//--------------------- SYMBOLS --------------------------

	.type		.nv.reservedSmem.offset0,@object
	.size		.nv.reservedSmem.offset0,0x4
